//
// Generated by NVIDIA NVVM Compiler
//
// Compiler Build ID: CL-36424714
// Cuda compilation tools, release 13.0, V13.0.88
// Based on NVVM 20.0.0
//

.version 9.0
.target sm_100
.address_size 64

	// .globl	_Z7softmaxPfS_i

.visible .entry _Z7softmaxPfS_i(
	.param .u64 .ptr .align 1 _Z7softmaxPfS_i_param_0,
	.param .u64 .ptr .align 1 _Z7softmaxPfS_i_param_1,
	.param .u32 _Z7softmaxPfS_i_param_2
)
{
	.reg .pred 	%p<15>;
	.reg .b32 	%r<83>;
	.reg .b32 	%f<260>;
	.reg .b64 	%rd<36>;

	ld.param.u64 	%rd18, [_Z7softmaxPfS_i_param_0];
	ld.param.u64 	%rd19, [_Z7softmaxPfS_i_param_1];
	ld.param.u32 	%r26, [_Z7softmaxPfS_i_param_2];
	cvta.to.global.u64 	%rd1, %rd19;
	cvta.to.global.u64 	%rd2, %rd18;
	mov.u32 	%r1, %tid.x;
	mul.lo.s32 	%r2, %r1, 5;
	add.s32 	%r3, %r26, %r2;
	setp.lt.s32 	%p1, %r26, 1;
	mov.f32 	%f258, 0f00000000;
	@%p1 bra 	$L__BB0_12;
	add.s32 	%r27, %r2, 1;
	max.s32 	%r28, %r3, %r27;
	sub.s32 	%r4, %r28, %r2;
	and.b32  	%r5, %r4, 7;
	sub.s32 	%r29, %r2, %r28;
	setp.gt.u32 	%p2, %r29, -8;
	mov.f32 	%f258, 0f00000000;
	mov.u32 	%r81, %r2;
	@%p2 bra 	$L__BB0_4;
	and.b32  	%r30, %r4, -8;
	neg.s32 	%r80, %r30;
	mul.wide.u32 	%rd20, %r1, 20;
	add.s64 	%rd21, %rd20, %rd2;
	add.s64 	%rd33, %rd21, 16;
	mov.f32 	%f258, 0f00000000;
	mov.u32 	%r81, %r2;
$L__BB0_3:
	.pragma "nounroll";
	ld.global.f32 	%f17, [%rd33+-16];
	fma.rn.f32 	%f18, %f17, 0f3BBB989D, 0f3F000000;
	cvt.sat.f32.f32 	%f19, %f18;
	mov.f32 	%f20, 0f4B400001;
	mov.f32 	%f21, 0f437C0000;
	fma.rm.f32 	%f22, %f19, %f21, %f20;
	add.f32 	%f23, %f22, 0fCB40007F;
	neg.f32 	%f24, %f23;
	fma.rn.f32 	%f25, %f17, 0f3FB8AA3B, %f24;
	fma.rn.f32 	%f26, %f17, 0f32A57060, %f25;
	mov.b32 	%r31, %f22;
	shl.b32 	%r32, %r31, 23;
	mov.b32 	%f27, %r32;
	ex2.approx.ftz.f32 	%f28, %f26;
	fma.rn.f32 	%f29, %f28, %f27, %f258;
	ld.global.f32 	%f30, [%rd33+-12];
	fma.rn.f32 	%f31, %f30, 0f3BBB989D, 0f3F000000;
	cvt.sat.f32.f32 	%f32, %f31;
	fma.rm.f32 	%f33, %f32, %f21, %f20;
	add.f32 	%f34, %f33, 0fCB40007F;
	neg.f32 	%f35, %f34;
	fma.rn.f32 	%f36, %f30, 0f3FB8AA3B, %f35;
	fma.rn.f32 	%f37, %f30, 0f32A57060, %f36;
	mov.b32 	%r33, %f33;
	shl.b32 	%r34, %r33, 23;
	mov.b32 	%f38, %r34;
	ex2.approx.ftz.f32 	%f39, %f37;
	fma.rn.f32 	%f40, %f39, %f38, %f29;
	ld.global.f32 	%f41, [%rd33+-8];
	fma.rn.f32 	%f42, %f41, 0f3BBB989D, 0f3F000000;
	cvt.sat.f32.f32 	%f43, %f42;
	fma.rm.f32 	%f44, %f43, %f21, %f20;
	add.f32 	%f45, %f44, 0fCB40007F;
	neg.f32 	%f46, %f45;
	fma.rn.f32 	%f47, %f41, 0f3FB8AA3B, %f46;
	fma.rn.f32 	%f48, %f41, 0f32A57060, %f47;
	mov.b32 	%r35, %f44;
	shl.b32 	%r36, %r35, 23;
	mov.b32 	%f49, %r36;
	ex2.approx.ftz.f32 	%f50, %f48;
	fma.rn.f32 	%f51, %f50, %f49, %f40;
	ld.global.f32 	%f52, [%rd33+-4];
	fma.rn.f32 	%f53, %f52, 0f3BBB989D, 0f3F000000;
	cvt.sat.f32.f32 	%f54, %f53;
	fma.rm.f32 	%f55, %f54, %f21, %f20;
	add.f32 	%f56, %f55, 0fCB40007F;
	neg.f32 	%f57, %f56;
	fma.rn.f32 	%f58, %f52, 0f3FB8AA3B, %f57;
	fma.rn.f32 	%f59, %f52, 0f32A57060, %f58;
	mov.b32 	%r37, %f55;
	shl.b32 	%r38, %r37, 23;
	mov.b32 	%f60, %r38;
	ex2.approx.ftz.f32 	%f61, %f59;
	fma.rn.f32 	%f62, %f61, %f60, %f51;
	ld.global.f32 	%f63, [%rd33];
	fma.rn.f32 	%f64, %f63, 0f3BBB989D, 0f3F000000;
	cvt.sat.f32.f32 	%f65, %f64;
	fma.rm.f32 	%f66, %f65, %f21, %f20;
	add.f32 	%f67, %f66, 0fCB40007F;
	neg.f32 	%f68, %f67;
	fma.rn.f32 	%f69, %f63, 0f3FB8AA3B, %f68;
	fma.rn.f32 	%f70, %f63, 0f32A57060, %f69;
	mov.b32 	%r39, %f66;
	shl.b32 	%r40, %r39, 23;
	mov.b32 	%f71, %r40;
	ex2.approx.ftz.f32 	%f72, %f70;
	fma.rn.f32 	%f73, %f72, %f71, %f62;
	ld.global.f32 	%f74, [%rd33+4];
	fma.rn.f32 	%f75, %f74, 0f3BBB989D, 0f3F000000;
	cvt.sat.f32.f32 	%f76, %f75;
	fma.rm.f32 	%f77, %f76, %f21, %f20;
	add.f32 	%f78, %f77, 0fCB40007F;
	neg.f32 	%f79, %f78;
	fma.rn.f32 	%f80, %f74, 0f3FB8AA3B, %f79;
	fma.rn.f32 	%f81, %f74, 0f32A57060, %f80;
	mov.b32 	%r41, %f77;
	shl.b32 	%r42, %r41, 23;
	mov.b32 	%f82, %r42;
	ex2.approx.ftz.f32 	%f83, %f81;
	fma.rn.f32 	%f84, %f83, %f82, %f73;
	ld.global.f32 	%f85, [%rd33+8];
	fma.rn.f32 	%f86, %f85, 0f3BBB989D, 0f3F000000;
	cvt.sat.f32.f32 	%f87, %f86;
	fma.rm.f32 	%f88, %f87, %f21, %f20;
	add.f32 	%f89, %f88, 0fCB40007F;
	neg.f32 	%f90, %f89;
	fma.rn.f32 	%f91, %f85, 0f3FB8AA3B, %f90;
	fma.rn.f32 	%f92, %f85, 0f32A57060, %f91;
	mov.b32 	%r43, %f88;
	shl.b32 	%r44, %r43, 23;
	mov.b32 	%f93, %r44;
	ex2.approx.ftz.f32 	%f94, %f92;
	fma.rn.f32 	%f95, %f94, %f93, %f84;
	ld.global.f32 	%f96, [%rd33+12];
	fma.rn.f32 	%f97, %f96, 0f3BBB989D, 0f3F000000;
	cvt.sat.f32.f32 	%f98, %f97;
	fma.rm.f32 	%f99, %f98, %f21, %f20;
	add.f32 	%f100, %f99, 0fCB40007F;
	neg.f32 	%f101, %f100;
	fma.rn.f32 	%f102, %f96, 0f3FB8AA3B, %f101;
	fma.rn.f32 	%f103, %f96, 0f32A57060, %f102;
	mov.b32 	%r45, %f99;
	shl.b32 	%r46, %r45, 23;
	mov.b32 	%f104, %r46;
	ex2.approx.ftz.f32 	%f105, %f103;
	fma.rn.f32 	%f258, %f105, %f104, %f95;
	add.s32 	%r81, %r81, 8;
	add.s32 	%r80, %r80, 8;
	add.s64 	%rd33, %rd33, 32;
	setp.eq.s32 	%p3, %r80, 0;
	@%p3 bra 	$L__BB0_4;
	bra.uni 	$L__BB0_3;
$L__BB0_4:
	setp.eq.s32 	%p4, %r5, 0;
	@%p4 bra 	$L__BB0_12;
	and.b32  	%r8, %r4, 3;
	setp.lt.u32 	%p5, %r5, 4;
	@%p5 bra 	$L__BB0_7;
	mul.wide.u32 	%rd22, %r81, 4;
	add.s64 	%rd23, %rd2, %rd22;
	ld.global.f32 	%f107, [%rd23];
	fma.rn.f32 	%f108, %f107, 0f3BBB989D, 0f3F000000;
	cvt.sat.f32.f32 	%f109, %f108;
	mov.f32 	%f110, 0f4B400001;
	mov.f32 	%f111, 0f437C0000;
	fma.rm.f32 	%f112, %f109, %f111, %f110;
	add.f32 	%f113, %f112, 0fCB40007F;
	neg.f32 	%f114, %f113;
	fma.rn.f32 	%f115, %f107, 0f3FB8AA3B, %f114;
	fma.rn.f32 	%f116, %f107, 0f32A57060, %f115;
	mov.b32 	%r47, %f112;
	shl.b32 	%r48, %r47, 23;
	mov.b32 	%f117, %r48;
	ex2.approx.ftz.f32 	%f118, %f116;
	fma.rn.f32 	%f119, %f118, %f117, %f258;
	ld.global.f32 	%f120, [%rd23+4];
	fma.rn.f32 	%f121, %f120, 0f3BBB989D, 0f3F000000;
	cvt.sat.f32.f32 	%f122, %f121;
	fma.rm.f32 	%f123, %f122, %f111, %f110;
	add.f32 	%f124, %f123, 0fCB40007F;
	neg.f32 	%f125, %f124;
	fma.rn.f32 	%f126, %f120, 0f3FB8AA3B, %f125;
	fma.rn.f32 	%f127, %f120, 0f32A57060, %f126;
	mov.b32 	%r49, %f123;
	shl.b32 	%r50, %r49, 23;
	mov.b32 	%f128, %r50;
	ex2.approx.ftz.f32 	%f129, %f127;
	fma.rn.f32 	%f130, %f129, %f128, %f119;
	ld.global.f32 	%f131, [%rd23+8];
	fma.rn.f32 	%f132, %f131, 0f3BBB989D, 0f3F000000;
	cvt.sat.f32.f32 	%f133, %f132;
	fma.rm.f32 	%f134, %f133, %f111, %f110;
	add.f32 	%f135, %f134, 0fCB40007F;
	neg.f32 	%f136, %f135;
	fma.rn.f32 	%f137, %f131, 0f3FB8AA3B, %f136;
	fma.rn.f32 	%f138, %f131, 0f32A57060, %f137;
	mov.b32 	%r51, %f134;
	shl.b32 	%r52, %r51, 23;
	mov.b32 	%f139, %r52;
	ex2.approx.ftz.f32 	%f140, %f138;
	fma.rn.f32 	%f141, %f140, %f139, %f130;
	ld.global.f32 	%f142, [%rd23+12];
	fma.rn.f32 	%f143, %f142, 0f3BBB989D, 0f3F000000;
	cvt.sat.f32.f32 	%f144, %f143;
	fma.rm.f32 	%f145, %f144, %f111, %f110;
	add.f32 	%f146, %f145, 0fCB40007F;
	neg.f32 	%f147, %f146;
	fma.rn.f32 	%f148, %f142, 0f3FB8AA3B, %f147;
	fma.rn.f32 	%f149, %f142, 0f32A57060, %f148;
	mov.b32 	%r53, %f145;
	shl.b32 	%r54, %r53, 23;
	mov.b32 	%f150, %r54;
	ex2.approx.ftz.f32 	%f151, %f149;
	fma.rn.f32 	%f258, %f151, %f150, %f141;
	add.s32 	%r81, %r81, 4;
$L__BB0_7:
	setp.eq.s32 	%p6, %r8, 0;
	@%p6 bra 	$L__BB0_12;
	setp.eq.s32 	%p7, %r8, 1;
	@%p7 bra 	$L__BB0_10;
	mul.wide.u32 	%rd24, %r81, 4;
	add.s64 	%rd25, %rd2, %rd24;
	ld.global.f32 	%f153, [%rd25];
	fma.rn.f32 	%f154, %f153, 0f3BBB989D, 0f3F000000;
	cvt.sat.f32.f32 	%f155, %f154;
	mov.f32 	%f156, 0f4B400001;
	mov.f32 	%f157, 0f437C0000;
	fma.rm.f32 	%f158, %f155, %f157, %f156;
	add.f32 	%f159, %f158, 0fCB40007F;
	neg.f32 	%f160, %f159;
	fma.rn.f32 	%f161, %f153, 0f3FB8AA3B, %f160;
	fma.rn.f32 	%f162, %f153, 0f32A57060, %f161;
	mov.b32 	%r55, %f158;
	shl.b32 	%r56, %r55, 23;
	mov.b32 	%f163, %r56;
	ex2.approx.ftz.f32 	%f164, %f162;
	fma.rn.f32 	%f165, %f164, %f163, %f258;
	ld.global.f32 	%f166, [%rd25+4];
	fma.rn.f32 	%f167, %f166, 0f3BBB989D, 0f3F000000;
	cvt.sat.f32.f32 	%f168, %f167;
	fma.rm.f32 	%f169, %f168, %f157, %f156;
	add.f32 	%f170, %f169, 0fCB40007F;
	neg.f32 	%f171, %f170;
	fma.rn.f32 	%f172, %f166, 0f3FB8AA3B, %f171;
	fma.rn.f32 	%f173, %f166, 0f32A57060, %f172;
	mov.b32 	%r57, %f169;
	shl.b32 	%r58, %r57, 23;
	mov.b32 	%f174, %r58;
	ex2.approx.ftz.f32 	%f175, %f173;
	fma.rn.f32 	%f258, %f175, %f174, %f165;
	add.s32 	%r81, %r81, 2;
$L__BB0_10:
	and.b32  	%r59, %r4, 1;
	setp.eq.b32 	%p8, %r59, 1;
	not.pred 	%p9, %p8;
	@%p9 bra 	$L__BB0_12;
	mul.wide.u32 	%rd26, %r81, 4;
	add.s64 	%rd27, %rd2, %rd26;
	ld.global.f32 	%f176, [%rd27];
	fma.rn.f32 	%f177, %f176, 0f3BBB989D, 0f3F000000;
	cvt.sat.f32.f32 	%f178, %f177;
	mov.f32 	%f179, 0f4B400001;
	mov.f32 	%f180, 0f437C0000;
	fma.rm.f32 	%f181, %f178, %f180, %f179;
	add.f32 	%f182, %f181, 0fCB40007F;
	neg.f32 	%f183, %f182;
	fma.rn.f32 	%f184, %f176, 0f3FB8AA3B, %f183;
	fma.rn.f32 	%f185, %f176, 0f32A57060, %f184;
	mov.b32 	%r60, %f181;
	shl.b32 	%r61, %r60, 23;
	mov.b32 	%f186, %r61;
	ex2.approx.ftz.f32 	%f187, %f185;
	fma.rn.f32 	%f258, %f187, %f186, %f258;
$L__BB0_12:
	setp.lt.s32 	%p10, %r26, 1;
	@%p10 bra 	$L__BB0_19;
	add.s32 	%r62, %r2, 1;
	max.s32 	%r13, %r3, %r62;
	sub.s32 	%r63, %r13, %r2;
	and.b32  	%r14, %r63, 3;
	setp.eq.s32 	%p11, %r14, 0;
	mov.u32 	%r82, %r2;
	@%p11 bra 	$L__BB0_16;
	mul.wide.u32 	%rd28, %r1, 20;
	add.s64 	%rd32, %rd1, %rd28;
	add.s64 	%rd31, %rd2, %rd28;
	neg.s32 	%r78, %r14;
	add.s32 	%r82, %r2, %r14;
$L__BB0_15:
	.pragma "nounroll";
	ld.global.f32 	%f188, [%rd31];
	fma.rn.f32 	%f189, %f188, 0f3BBB989D, 0f3F000000;
	cvt.sat.f32.f32 	%f190, %f189;
	mov.f32 	%f191, 0f4B400001;
	mov.f32 	%f192, 0f437C0000;
	fma.rm.f32 	%f193, %f190, %f192, %f191;
	add.f32 	%f194, %f193, 0fCB40007F;
	neg.f32 	%f195, %f194;
	fma.rn.f32 	%f196, %f188, 0f3FB8AA3B, %f195;
	fma.rn.f32 	%f197, %f188, 0f32A57060, %f196;
	mov.b32 	%r64, %f193;
	shl.b32 	%r65, %r64, 23;
	mov.b32 	%f198, %r65;
	ex2.approx.ftz.f32 	%f199, %f197;
	mul.f32 	%f200, %f199, %f198;
	div.rn.f32 	%f201, %f200, %f258;
	st.global.f32 	[%rd32], %f201;
	add.s64 	%rd32, %rd32, 4;
	add.s64 	%rd31, %rd31, 4;
	add.s32 	%r78, %r78, 1;
	setp.ne.s32 	%p12, %r78, 0;
	@%p12 bra 	$L__BB0_15;
$L__BB0_16:
	sub.s32 	%r66, %r2, %r13;
	setp.gt.u32 	%p13, %r66, -4;
	@%p13 bra 	$L__BB0_19;
	mul.wide.u32 	%rd29, %r82, 4;
	add.s64 	%rd30, %rd29, 8;
	add.s64 	%rd35, %rd2, %rd30;
	add.s64 	%rd34, %rd1, %rd30;
$L__BB0_18:
	ld.global.f32 	%f202, [%rd35+-8];
	fma.rn.f32 	%f203, %f202, 0f3BBB989D, 0f3F000000;
	cvt.sat.f32.f32 	%f204, %f203;
	mov.f32 	%f205, 0f4B400001;
	mov.f32 	%f206, 0f437C0000;
	fma.rm.f32 	%f207, %f204, %f206, %f205;
	add.f32 	%f208, %f207, 0fCB40007F;
	neg.f32 	%f209, %f208;
	fma.rn.f32 	%f210, %f202, 0f3FB8AA3B, %f209;
	fma.rn.f32 	%f211, %f202, 0f32A57060, %f210;
	mov.b32 	%r67, %f207;
	shl.b32 	%r68, %r67, 23;
	mov.b32 	%f212, %r68;
	ex2.approx.ftz.f32 	%f213, %f211;
	mul.f32 	%f214, %f213, %f212;
	div.rn.f32 	%f215, %f214, %f258;
	st.global.f32 	[%rd34+-8], %f215;
	ld.global.f32 	%f216, [%rd35+-4];
	fma.rn.f32 	%f217, %f216, 0f3BBB989D, 0f3F000000;
	cvt.sat.f32.f32 	%f218, %f217;
	fma.rm.f32 	%f219, %f218, %f206, %f205;
	add.f32 	%f220, %f219, 0fCB40007F;
	neg.f32 	%f221, %f220;
	fma.rn.f32 	%f222, %f216, 0f3FB8AA3B, %f221;
	fma.rn.f32 	%f223, %f216, 0f32A57060, %f222;
	mov.b32 	%r69, %f219;
	shl.b32 	%r70, %r69, 23;
	mov.b32 	%f224, %r70;
	ex2.approx.ftz.f32 	%f225, %f223;
	mul.f32 	%f226, %f225, %f224;
	div.rn.f32 	%f227, %f226, %f258;
	st.global.f32 	[%rd34+-4], %f227;
	ld.global.f32 	%f228, [%rd35];
	fma.rn.f32 	%f229, %f228, 0f3BBB989D, 0f3F000000;
	cvt.sat.f32.f32 	%f230, %f229;
	fma.rm.f32 	%f231, %f230, %f206, %f205;
	add.f32 	%f232, %f231, 0fCB40007F;
	neg.f32 	%f233, %f232;
	fma.rn.f32 	%f234, %f228, 0f3FB8AA3B, %f233;
	fma.rn.f32 	%f235, %f228, 0f32A57060, %f234;
	mov.b32 	%r71, %f231;
	shl.b32 	%r72, %r71, 23;
	mov.b32 	%f236, %r72;
	ex2.approx.ftz.f32 	%f237, %f235;
	mul.f32 	%f238, %f237, %f236;
	div.rn.f32 	%f239, %f238, %f258;
	st.global.f32 	[%rd34], %f239;
	ld.global.f32 	%f240, [%rd35+4];
	fma.rn.f32 	%f241, %f240, 0f3BBB989D, 0f3F000000;
	cvt.sat.f32.f32 	%f242, %f241;
	fma.rm.f32 	%f243, %f242, %f206, %f205;
	add.f32 	%f244, %f243, 0fCB40007F;
	neg.f32 	%f245, %f244;
	fma.rn.f32 	%f246, %f240, 0f3FB8AA3B, %f245;
	fma.rn.f32 	%f247, %f240, 0f32A57060, %f246;
	mov.b32 	%r73, %f243;
	shl.b32 	%r74, %r73, 23;
	mov.b32 	%f248, %r74;
	ex2.approx.ftz.f32 	%f249, %f247;
	mul.f32 	%f250, %f249, %f248;
	div.rn.f32 	%f251, %f250, %f258;
	st.global.f32 	[%rd34+4], %f251;
	add.s32 	%r82, %r82, 4;
	add.s64 	%rd35, %rd35, 16;
	add.s64 	%rd34, %rd34, 16;
	setp.lt.s32 	%p14, %r82, %r3;
	@%p14 bra 	$L__BB0_18;
$L__BB0_19:
	ret;

}


// ===== COMPILED SASS (sm_100) =====

	.target	sm_100

	.elftype	@"ET_EXEC"


//--------------------- .note.nv.tkinfo           --------------------------
	.section	.note.nv.tkinfo,"",@"SHT_NOTE"
	.sectionflags	@"SHF_NOTE_NV_TKINFO"
	.tkinfo
        /*0018*/ 	.word	0x00000002
        /*0030*/ 	.string	""
        /*0030*/ 	.string	"ptxas"
        /*0030*/ 	.string	"Cuda compilation tools, release 13.0, V13.0.88"
        /*0030*/ 	.string	"Build cuda_13.0.r13.0/compiler.36424714_0"
        /*0030*/ 	.string	"-arch sm_100 -m 64 "



//--------------------- .note.nv.cuinfo           --------------------------
	.section	.note.nv.cuinfo,"",@"SHT_NOTE"
	.sectionflags	@"SHF_NOTE_NV_CUINFO"
        /*0018*/ 	.short	0x0002
        /*001a*/ 	.short	0x0064
        /*001c*/ 	.short	0x0082
	.zero		2


//--------------------- .nv.info                  --------------------------
	.section	.nv.info,"",@"SHT_CUDA_INFO"
	.align	4


	//----- nvinfo : EIATTR_REGCOUNT
	.align		4
        /*0000*/ 	.byte	0x04, 0x2f
        /*0002*/ 	.short	(.L_1 - .L_0)
	.align		4
.L_0:
        /*0004*/ 	.word	index@(_Z7softmaxPfS_i)
        /*0008*/ 	.word	0x00000020


	//----- nvinfo : EIATTR_FRAME_SIZE
	.align		4
.L_1:
        /*000c*/ 	.byte	0x04, 0x11
        /*000e*/ 	.short	(.L_3 - .L_2)
	.align		4
.L_2:
        /*0010*/ 	.word	index@($__internal_0_$__cuda_sm3x_div_rn_noftz_f32_slowpath)
        /*0014*/ 	.word	0x00000000


	//----- nvinfo : EIATTR_FRAME_SIZE
	.align		4
.L_3:
        /*0018*/ 	.byte	0x04, 0x11
        /*001a*/ 	.short	(.L_5 - .L_4)
	.align		4
.L_4:
        /*001c*/ 	.word	index@(_Z7softmaxPfS_i)
        /*0020*/ 	.word	0x00000000


	//----- nvinfo : EIATTR_MIN_STACK_SIZE
	.align		4
.L_5:
        /*0024*/ 	.byte	0x04, 0x12
        /*0026*/ 	.short	(.L_7 - .L_6)
	.align		4
.L_6:
        /*0028*/ 	.word	index@(_Z7softmaxPfS_i)
        /*002c*/ 	.word	0x00000000
.L_7:


//--------------------- .nv.compat                --------------------------
	.section	.nv.compat,"",@"SHT_CUDA_COMPAT_INFO"
	.align	4
        /*0000*/ 	.byte	0x02, 0x09, 0x00, 0x00, 0x02, 0x02, 0x01, 0x00, 0x02, 0x05, 0x05, 0x00, 0x03, 0x07, 0x01, 0x01
        /*0010*/ 	.byte	0x02, 0x03, 0x00, 0x00, 0x02, 0x06, 0x01, 0x00, 0x04, 0x0b, 0x08, 0x00, 0x01, 0x00, 0x00, 0x00
        /*0020*/ 	.byte	0x00, 0x00, 0x00, 0x00


//--------------------- .nv.info._Z7softmaxPfS_i  --------------------------
	.section	.nv.info._Z7softmaxPfS_i,"",@"SHT_CUDA_INFO"
	.sectionflags	@""
	.align	4


	//----- nvinfo : EIATTR_CUDA_API_VERSION
	.align		4
        /*0000*/ 	.byte	0x04, 0x37
        /*0002*/ 	.short	(.L_9 - .L_8)
.L_8:
        /*0004*/ 	.word	0x00000082


	//----- nvinfo : EIATTR_KPARAM_INFO
	.align		4
.L_9:
        /*0008*/ 	.byte	0x04, 0x17
        /*000a*/ 	.short	(.L_11 - .L_10)
.L_10:
        /*000c*/ 	.word	0x00000000
        /*0010*/ 	.short	0x0002
        /*0012*/ 	.short	0x0010
        /*0014*/ 	.byte	0x00, 0xf0, 0x11, 0x00


	//----- nvinfo : EIATTR_KPARAM_INFO
	.align		4
.L_11:
        /*0018*/ 	.byte	0x04, 0x17
        /*001a*/ 	.short	(.L_13 - .L_12)
.L_12:
        /*001c*/ 	.word	0x00000000
        /*0020*/ 	.short	0x0001
        /*0022*/ 	.short	0x0008
        /*0024*/ 	.byte	0x00, 0xf5, 0x21, 0x00


	//----- nvinfo : EIATTR_KPARAM_INFO
	.align		4
.L_13:
        /*0028*/ 	.byte	0x04, 0x17
        /*002a*/ 	.short	(.L_15 - .L_14)
.L_14:
        /*002c*/ 	.word	0x00000000
        /*0030*/ 	.short	0x0000
        /*0032*/ 	.short	0x0000
        /*0034*/ 	.byte	0x00, 0xf5, 0x21, 0x00


	//----- nvinfo : EIATTR_SPARSE_MMA_MASK
	.align		4
.L_15:
        /*0038*/ 	.byte	0x03, 0x50
        /*003a*/ 	.short	0x0000


	//----- nvinfo : EIATTR_MAXREG_COUNT
	.align		4
        /*003c*/ 	.byte	0x03, 0x1b
        /*003e*/ 	.short	0x00ff


	//----- nvinfo : EIATTR_MERCURY_ISA_VERSION
	.align		4
        /*0040*/ 	.byte	0x03, 0x5f
        /*0042*/ 	.short	0x0101


	//----- nvinfo : EIATTR_VRC_CTA_INIT_COUNT
	.align		4
        /*0044*/ 	.byte	0x02, 0x4a
	.zero		1
	.zero		1


	//----- nvinfo : EIATTR_EXIT_INSTR_OFFSETS
	.align		4
        /*0048*/ 	.byte	0x04, 0x1c
        /*004a*/ 	.short	(.L_17 - .L_16)


	//   ....[0]....
.L_16:
        /*004c*/ 	.word	0x00000cc0


	//   ....[1]....
        /*0050*/ 	.word	0x00001010


	//   ....[2]....
        /*0054*/ 	.word	0x000017b0


	//----- nvinfo : EIATTR_CRS_STACK_SIZE
	.align		4
.L_17:
        /*0058*/ 	.byte	0x04, 0x1e
        /*005a*/ 	.short	(.L_19 - .L_18)
.L_18:
        /*005c*/ 	.word	0x00000000


	//----- nvinfo : EIATTR_CBANK_PARAM_SIZE
	.align		4
.L_19:
        /*0060*/ 	.byte	0x03, 0x19
        /*0062*/ 	.short	0x0014


	//----- nvinfo : EIATTR_PARAM_CBANK
	.align		4
        /*0064*/ 	.byte	0x04, 0x0a
        /*0066*/ 	.short	(.L_21 - .L_20)
	.align		4
.L_20:
        /*0068*/ 	.word	index@(.nv.constant0._Z7softmaxPfS_i)
        /*006c*/ 	.short	0x0380
        /*006e*/ 	.short	0x0014


	//----- nvinfo : EIATTR_SW_WAR
	.align		4
.L_21:
        /*0070*/ 	.byte	0x04, 0x36
        /*0072*/ 	.short	(.L_23 - .L_22)
.L_22:
        /*0074*/ 	.word	0x00000008
.L_23:


//--------------------- .nv.callgraph             --------------------------
	.section	.nv.callgraph,"",@"SHT_CUDA_CALLGRAPH"
	.align	4
	.sectionentsize	8
	.align		4
        /*0000*/ 	.word	0x00000000
	.align		4
        /*0004*/ 	.word	0xffffffff
	.align		4
        /*0008*/ 	.word	0x00000000
	.align		4
        /*000c*/ 	.word	0xfffffffe
	.align		4
        /*0010*/ 	.word	0x00000000
	.align		4
        /*0014*/ 	.word	0xfffffffd
	.align		4
        /*0018*/ 	.word	0x00000000
	.align		4
        /*001c*/ 	.word	0xfffffffc


//--------------------- .text._Z7softmaxPfS_i     --------------------------
	.section	.text._Z7softmaxPfS_i,"ax",@progbits
	.align	128
        .global         _Z7softmaxPfS_i
        .type           _Z7softmaxPfS_i,@function
        .size           _Z7softmaxPfS_i,(.L_x_35 - _Z7softmaxPfS_i)
        .other          _Z7softmaxPfS_i,@"STO_CUDA_ENTRY STV_DEFAULT"
_Z7softmaxPfS_i:
.text._Z7softmaxPfS_i:
[----:B------:R-:W-:Y:S01]  /*0000*/  LDC R1, c[0x0][0x37c] ;  /* 0x0000df00ff017b82 */ /* 0x000fe20000000800 */
[----:B------:R-:W0:Y:S01]  /*0010*/  S2R R0, SR_TID.X ;  /* 0x0000000000007919 */ /* 0x000e220000002100 */
[----:B------:R-:W1:Y:S01]  /*0020*/  LDCU UR6, c[0x0][0x390] ;  /* 0x00007200ff0677ac */ /* 0x000e620008000800 */
[----:B------:R-:W-:Y:S01]  /*0030*/  HFMA2 R5, -RZ, RZ, 0, 0 ;  /* 0x00000000ff057431 */ /* 0x000fe200000001ff */
[----:B------:R-:W2:Y:S01]  /*0040*/  LDCU.64 UR4, c[0x0][0x358] ;  /* 0x00006b00ff0477ac */ /* 0x000ea20008000a00 */
[----:B-1----:R-:W-:Y:S01]  /*0050*/  UISETP.GE.AND UP0, UPT, UR6, 0x1, UPT ;  /* 0x000000010600788c */ /* 0x002fe2000bf06270 */
[----:B0-----:R-:W-:-:S05]  /*0060*/  IMAD R7, R0, 0x5, RZ ;  /* 0x0000000500077824 */ /* 0x001fca00078e02ff */
[----:B------:R-:W-:-:S03]  /*0070*/  IADD3 R4, PT, PT, R7, UR6, RZ ;  /* 0x0000000607047c10 */ /* 0x000fc6000fffe0ff */
[----:B--2---:R-:W-:Y:S05]  /*0080*/  BRA.U !UP0, `(.L_x_0) ;  /* 0x0000000d08047547 */ /* 0x004fea000b800000 */
[C---:B------:R-:W-:Y:S01]  /*0090*/  VIADDMNMX R2, R7.reuse, 0x1, R4, !PT ;  /* 0x0000000107027846 */ /* 0x040fe20007800104 */
[----:B------:R-:W-:Y:S01]  /*00a0*/  BSSY.RECONVERGENT B0, `(.L_x_1) ;  /* 0x0000061000007945 */ /* 0x000fe20003800200 */
[----:B------:R-:W-:Y:S02]  /*00b0*/  MOV R5, RZ ;  /* 0x000000ff00057202 */ /* 0x000fe40000000f00 */
[CC--:B------:R-:W-:Y:S02]  /*00c0*/  IADD3 R8, PT, PT, -R7.reuse, R2.reuse, RZ ;  /* 0x0000000207087210 */ /* 0x0c0fe40007ffe1ff */
[----:B------:R-:W-:Y:S02]  /*00d0*/  IADD3 R2, PT, PT, R7, -R2, RZ ;  /* 0x8000000207027210 */ /* 0x000fe40007ffe0ff */
[----:B------:R-:W-:Y:S02]  /*00e0*/  LOP3.LUT R23, R8, 0x7, RZ, 0xc0, !PT ;  /* 0x0000000708177812 */ /* 0x000fe400078ec0ff */
[----:B------:R-:W-:-:S02]  /*00f0*/  ISETP.GT.U32.AND P0, PT, R2, -0x8, PT ;  /* 0xfffffff80200780c */ /* 0x000fc40003f04070 */
[----:B------:R-:W-:Y:S02]  /*0100*/  ISETP.NE.AND P1, PT, R23, RZ, PT ;  /* 0x000000ff1700720c */ /* 0x000fe40003f25270 */
[----:B------:R-:W-:-:S09]  /*0110*/  MOV R6, R7 ;  /* 0x0000000700067202 */ /* 0x000fd20000000f00 */
[----:B------:R-:W-:Y:S05]  /*0120*/  @P0 BRA `(.L_x_2) ;  /* 0x0000000400600947 */ /* 0x000fea0003800000 */
[----:B------:R-:W0:Y:S01]  /*0130*/  LDC.64 R2, c[0x0][0x380] ;  /* 0x0000e000ff027b82 */ /* 0x000e220000000a00 */
[----:B------:R-:W-:Y:S02]  /*0140*/  LOP3.LUT R11, R8, 0xfffffff8, RZ, 0xc0, !PT ;  /* 0xfffffff8080b7812 */ /* 0x000fe400078ec0ff */
[----:B------:R-:W-:Y:S02]  /*0150*/  MOV R5, RZ ;  /* 0x000000ff00057202 */ /* 0x000fe40000000f00 */
[----:B------:R-:W-:Y:S02]  /*0160*/  MOV R6, R7 ;  /* 0x0000000700067202 */ /* 0x000fe40000000f00 */
[----:B------:R-:W-:Y:S01]  /*0170*/  IADD3 R11, PT, PT, -R11, RZ, RZ ;  /* 0x000000ff0b0b7210 */ /* 0x000fe20007ffe1ff */
[----:B0-----:R-:W-:-:S03]  /*0180*/  IMAD.WIDE.U32 R2, R0, 0x14, R2 ;  /* 0x0000001400027825 */ /* 0x001fc600078e0002 */
[----:B------:R-:W-:-:S04]  /*0190*/  IADD3 R2, P0, PT, R2, 0x10, RZ ;  /* 0x0000001002027810 */ /* 0x000fc80007f1e0ff */
[----:B------:R-:W-:-:S09]  /*01a0*/  IADD3.X R3, PT, PT, RZ, R3, RZ, P0, !PT ;  /* 0x00000003ff037210 */ /* 0x000fd200007fe4ff */
.L_x_3:
[----:B------:R-:W2:Y:S04]  /*01b0*/  LDG.E R24, desc[UR4][R2.64+-0x10] ;  /* 0xfffff00402187981 */ /* 0x000ea8000c1e1900 */
[----:B------:R-:W3:Y:S04]  /*01c0*/  LDG.E R22, desc[UR4][R2.64+-0xc] ;  /* 0xfffff40402167981 */ /* 0x000ee8000c1e1900 */
[----:B------:R-:W4:Y:S04]  /*01d0*/  LDG.E R20, desc[UR4][R2.64+-0x8] ;  /* 0xfffff80402147981 */ /* 0x000f28000c1e1900 */
[----:B------:R-:W5:Y:S04]  /*01e0*/  LDG.E R18, desc[UR4][R2.64+-0x4] ;  /* 0xfffffc0402127981 */ /* 0x000f68000c1e1900 */
[----:B------:R-:W4:Y:S04]  /*01f0*/  LDG.E R16, desc[UR4][R2.64] ;  /* 0x0000000402107981 */ /* 0x000f28000c1e1900 */
[----:B------:R-:W4:Y:S04]  /*0200*/  LDG.E R14, desc[UR4][R2.64+0x4] ;  /* 0x00000404020e7981 */ /* 0x000f28000c1e1900 */
[----:B------:R-:W4:Y:S04]  /*0210*/  LDG.E R12, desc[UR4][R2.64+0x8] ;  /* 0x00000804020c7981 */ /* 0x000f28000c1e1900 */
[----:B------:R0:W4:Y:S01]  /*0220*/  LDG.E R9, desc[UR4][R2.64+0xc] ;  /* 0x00000c0402097981 */ /* 0x000122000c1e1900 */
[----:B------:R-:W-:Y:S01]  /*0230*/  HFMA2 R13, -RZ, RZ, 0.96630859375, -0.0022525787353515625 ;  /* 0x3bbb989dff0d7431 */ /* 0x000fe200000001ff */
[----:B------:R-:W-:-:S02]  /*0240*/  MOV R10, 0x437c0000 ;  /* 0x437c0000000a7802 */ /* 0x000fc40000000f00 */
[----:B------:R-:W-:Y:S02]  /*0250*/  IADD3 R11, PT, PT, R11, 0x8, RZ ;  /* 0x000000080b0b7810 */ /* 0x000fe40007ffe0ff */
[----:B------:R-:W-:Y:S02]  /*0260*/  IADD3 R6, PT, PT, R6, 0x8, RZ ;  /* 0x0000000806067810 */ /* 0x000fe40007ffe0ff */
[----:B------:R-:W-:Y:S02]  /*0270*/  ISETP.NE.AND P0, PT, R11, RZ, PT ;  /* 0x000000ff0b00720c */ /* 0x000fe40003f05270 */
[----:B0-----:R-:W-:-:S04]  /*0280*/  IADD3 R2, P2, PT, R2, 0x20, RZ ;  /* 0x0000002002027810 */ /* 0x001fc80007f5e0ff */
[----:B------:R-:W-:Y:S01]  /*0290*/  IADD3.X R3, PT, PT, RZ, R3, RZ, P2, !PT ;  /* 0x00000003ff037210 */ /* 0x000fe200017fe4ff */
[----:B--2---:R-:W-:-:S04]  /*02a0*/  FFMA.SAT R19, R24, R13, 0.5 ;  /* 0x3f00000018137423 */ /* 0x004fc8000000200d */
[----:B------:R-:W-:Y:S01]  /*02b0*/  FFMA.RM R19, R19, R10, 12582913 ;  /* 0x4b40000113137423 */ /* 0x000fe2000000400a */
[----:B---3--:R-:W-:-:S03]  /*02c0*/  FFMA.SAT R17, R22, R13, 0.5 ;  /* 0x3f00000016117423 */ /* 0x008fc6000000200d */
[----:B------:R-:W-:Y:S01]  /*02d0*/  FADD R15, R19, -12583039 ;  /* 0xcb40007f130f7421 */ /* 0x000fe20000000000 */
[----:B------:R-:W-:-:S03]  /*02e0*/  FFMA.RM R17, R17, R10, 12582913 ;  /* 0x4b40000111117423 */ /* 0x000fc6000000400a */
[----:B------:R-:W-:Y:S01]  /*02f0*/  FFMA R15, R24, 1.4426950216293334961, -R15 ;  /* 0x3fb8aa3b180f7823 */ /* 0x000fe2000000080f */
[----:B-----5:R-:W-:-:S03]  /*0300*/  FFMA.SAT R29, R18, R13, 0.5 ;  /* 0x3f000000121d7423 */ /* 0x020fc6000000200d */
[----:B------:R-:W-:Y:S01]  /*0310*/  FFMA R25, R24, 1.925963033500011079e-08, R15 ;  /* 0x32a5706018197823 */ /* 0x000fe2000000000f */
[----:B------:R-:W-:-:S03]  /*0320*/  FADD R15, R17, -12583039 ;  /* 0xcb40007f110f7421 */ /* 0x000fc60000000000 */
[----:B------:R-:W0:Y:S01]  /*0330*/  MUFU.EX2 R24, R25 ;  /* 0x0000001900187308 */ /* 0x000e220000000800 */
[----:B------:R-:W-:-:S04]  /*0340*/  FFMA R15, R22, 1.4426950216293334961, -R15 ;  /* 0x3fb8aa3b160f7823 */ /* 0x000fc8000000080f */
[----:B------:R-:W-:Y:S01]  /*0350*/  FFMA R21, R22, 1.925963033500011079e-08, R15 ;  /* 0x32a5706016157823 */ /* 0x000fe2000000000f */
[----:B----4-:R-:W-:Y:S01]  /*0360*/  FFMA.SAT R15, R20, R13, 0.5 ;  /* 0x3f000000140f7423 */ /* 0x010fe2000000200d */
[----:B------:R-:W-:-:S03]  /*0370*/  SHF.L.U32 R22, R19, 0x17, RZ ;  /* 0x0000001713167819 */ /* 0x000fc600000006ff */
[----:B------:R-:W-:Y:S01]  /*0380*/  FFMA.RM R15, R15, R10, 12582913 ;  /* 0x4b4000010f0f7423 */ /* 0x000fe2000000400a */
[----:B------:R-:W1:Y:S03]  /*0390*/  MUFU.EX2 R21, R21 ;  /* 0x0000001500157308 */ /* 0x000e660000000800 */
[----:B------:R-:W-:Y:S01]  /*03a0*/  FADD R19, R15, -12583039 ;  /* 0xcb40007f0f137421 */ /* 0x000fe20000000000 */
[----:B0-----:R-:W-:Y:S01]  /*03b0*/  FFMA R24, R22, R24, R5 ;  /* 0x0000001816187223 */ /* 0x001fe20000000005 */
[-C--:B------:R-:W-:Y:S01]  /*03c0*/  FFMA.RM R5, R29, R10.reuse, 12582913 ;  /* 0x4b4000011d057423 */ /* 0x080fe2000000400a */
[-C--:B------:R-:W-:Y:S01]  /*03d0*/  FFMA.SAT R29, R16, R13.reuse, 0.5 ;  /* 0x3f000000101d7423 */ /* 0x080fe2000000200d */
[C---:B------:R-:W-:Y:S01]  /*03e0*/  FFMA R27, R20.reuse, 1.4426950216293334961, -R19 ;  /* 0x3fb8aa3b141b7823 */ /* 0x040fe20000000813 */
[----:B------:R-:W-:Y:S01]  /*03f0*/  SHF.L.U32 R19, R17, 0x17, RZ ;  /* 0x0000001711137819 */ /* 0x000fe200000006ff */
[----:B------:R-:W-:Y:S01]  /*0400*/  FADD R25, R5, -12583039 ;  /* 0xcb40007f05197421 */ /* 0x000fe20000000000 */
[----:B------:R-:W-:Y:S01]  /*0410*/  FFMA.RM R17, R29, R10, 12582913 ;  /* 0x4b4000011d117423 */ /* 0x000fe2000000400a */
[----:B------:R-:W-:Y:S01]  /*0420*/  FFMA R20, R20, 1.925963033500011079e-08, R27 ;  /* 0x32a5706014147823 */ /* 0x000fe2000000001b */
[----:B------:R-:W-:Y:S01]  /*0430*/  FFMA.SAT R29, R14, R13, 0.5 ;  /* 0x3f0000000e1d7423 */ /* 0x000fe2000000200d */
[----:B------:R-:W-:Y:S01]  /*0440*/  FFMA R25, R18, 1.4426950216293334961, -R25 ;  /* 0x3fb8aa3b12197823 */ /* 0x000fe20000000819 */
[----:B------:R-:W-:Y:S01]  /*0450*/  FADD R27, R17, -12583039 ;  /* 0xcb40007f111b7421 */ /* 0x000fe20000000000 */
[----:B-1----:R-:W-:Y:S01]  /*0460*/  FFMA R21, R19, R21, R24 ;  /* 0x0000001513157223 */ /* 0x002fe20000000018 */
[----:B------:R-:W-:-:S02]  /*0470*/  IMAD.SHL.U32 R5, R5, 0x800000, RZ ;  /* 0x0080000005057824 */ /* 0x000fc400078e00ff */
[----:B------:R-:W-:Y:S01]  /*0480*/  FFMA R19, R18, 1.925963033500011079e-08, R25 ;  /* 0x32a5706012137823 */ /* 0x000fe20000000019 */
[C---:B------:R-:W-:Y:S01]  /*0490*/  FFMA R27, R16.reuse, 1.4426950216293334961, -R27 ;  /* 0x3fb8aa3b101b7823 */ /* 0x040fe2000000081b */
[----:B------:R-:W-:Y:S01]  /*04a0*/  FFMA.RM R18, R29, R10, 12582913 ;  /* 0x4b4000011d127423 */ /* 0x000fe2000000400a */
[----:B------:R-:W0:Y:S02]  /*04b0*/  MUFU.EX2 R20, R20 ;  /* 0x0000001400147308 */ /* 0x000e240000000800 */
[----:B------:R-:W-:Y:S01]  /*04c0*/  FFMA R22, R16, 1.925963033500011079e-08, R27 ;  /* 0x32a5706010167823 */ /* 0x000fe2000000001b */
[----:B------:R-:W-:Y:S01]  /*04d0*/  FADD R25, R18, -12583039 ;  /* 0xcb40007f12197421 */ /* 0x000fe20000000000 */
[----:B------:R-:W-:-:S03]  /*04e0*/  FFMA.SAT R27, R12, R13, 0.5 ;  /* 0x3f0000000c1b7423 */ /* 0x000fc6000000200d */
[C---:B------:R-:W-:Y:S01]  /*04f0*/  FFMA R25, R14.reuse, 1.4426950216293334961, -R25 ;  /* 0x3fb8aa3b0e197823 */ /* 0x040fe20000000819 */
[-C--:B------:R-:W-:Y:S01]  /*0500*/  FFMA.RM R16, R27, R10.reuse, 12582913 ;  /* 0x4b4000011b107423 */ /* 0x080fe2000000400a */
[----:B------:R-:W-:Y:S01]  /*0510*/  FFMA.SAT R27, R9, R13, 0.5 ;  /* 0x3f000000091b7423 */ /* 0x000fe2000000200d */
[----:B------:R-:W1:Y:S01]  /*0520*/  MUFU.EX2 R19, R19 ;  /* 0x0000001300137308 */ /* 0x000e620000000800 */
[----:B------:R-:W-:Y:S01]  /*0530*/  FFMA R13, R14, 1.925963033500011079e-08, R25 ;  /* 0x32a570600e0d7823 */ /* 0x000fe20000000019 */
[C---:B------:R-:W-:Y:S01]  /*0540*/  FADD R25, R16.reuse, -12583039 ;  /* 0xcb40007f10197421 */ /* 0x040fe20000000000 */
[----:B------:R-:W-:Y:S01]  /*0550*/  FFMA.RM R10, R27, R10, 12582913 ;  /* 0x4b4000011b0a7423 */ /* 0x000fe2000000400a */
[----:B------:R-:W-:Y:S02]  /*0560*/  SHF.L.U32 R16, R16, 0x17, RZ ;  /* 0x0000001710107819 */ /* 0x000fe400000006ff */
[----:B------:R-:W-:Y:S01]  /*0570*/  FFMA R25, R12, 1.4426950216293334961, -R25 ;  /* 0x3fb8aa3b0c197823 */ /* 0x000fe20000000819 */
[C---:B------:R-:W-:Y:S01]  /*0580*/  FADD R14, R10.reuse, -12583039 ;  /* 0xcb40007f0a0e7421 */ /* 0x040fe20000000000 */
[----:B------:R-:W2:Y:S01]  /*0590*/  MUFU.EX2 R22, R22 ;  /* 0x0000001600167308 */ /* 0x000ea20000000800 */
[----:B------:R-:W-:Y:S01]  /*05a0*/  SHF.L.U32 R10, R10, 0x17, RZ ;  /* 0x000000170a0a7819 */ /* 0x000fe200000006ff */
[----:B------:R-:W-:Y:S01]  /*05b0*/  FFMA R12, R12, 1.925963033500011079e-08, R25 ;  /* 0x32a570600c0c7823 */ /* 0x000fe20000000019 */
[----:B------:R-:W-:Y:S01]  /*05c0*/  FFMA R24, R9, 1.4426950216293334961, -R14 ;  /* 0x3fb8aa3b09187823 */ /* 0x000fe2000000080e */
[----:B------:R-:W-:-:S03]  /*05d0*/  SHF.L.U32 R14, R15, 0x17, RZ ;  /* 0x000000170f0e7819 */ /* 0x000fc600000006ff */
[----:B------:R-:W-:Y:S01]  /*05e0*/  FFMA R24, R9, 1.925963033500011079e-08, R24 ;  /* 0x32a5706009187823 */ /* 0x000fe20000000018 */
[----:B------:R-:W3:Y:S01]  /*05f0*/  MUFU.EX2 R13, R13 ;  /* 0x0000000d000d7308 */ /* 0x000ee20000000800 */
[----:B0-----:R-:W-:Y:S01]  /*0600*/  FFMA R14, R14, R20, R21 ;  /* 0x000000140e0e7223 */ /* 0x001fe20000000015 */
[----:B------:R-:W-:Y:S02]  /*0610*/  SHF.L.U32 R20, R17, 0x17, RZ ;  /* 0x0000001711147819 */ /* 0x000fe400000006ff */
[----:B------:R-:W-:Y:S01]  /*0620*/  SHF.L.U32 R9, R18, 0x17, RZ ;  /* 0x0000001712097819 */ /* 0x000fe200000006ff */
[----:B-1----:R-:W-:-:S03]  /*0630*/  FFMA R5, R5, R19, R14 ;  /* 0x0000001305057223 */ /* 0x002fc6000000000e */
[----:B------:R-:W0:Y:S01]  /*0640*/  MUFU.EX2 R12, R12 ;  /* 0x0000000c000c7308 */ /* 0x000e220000000800 */
[----:B--2---:R-:W-:-:S07]  /*0650*/  FFMA R20, R20, R22, R5 ;  /* 0x0000001614147223 */ /* 0x004fce0000000005 */
[----:B------:R-:W1:Y:S01]  /*0660*/  MUFU.EX2 R24, R24 ;  /* 0x0000001800187308 */ /* 0x000e620000000800 */
[----:B---3--:R-:W-:-:S04]  /*0670*/  FFMA R9, R9, R13, R20 ;  /* 0x0000000d09097223 */ /* 0x008fc80000000014 */
[----:B0-----:R-:W-:-:S04]  /*0680*/  FFMA R9, R16, R12, R9 ;  /* 0x0000000c10097223 */ /* 0x001fc80000000009 */
[----:B-1----:R-:W-:Y:S01]  /*0690*/  FFMA R5, R10, R24, R9 ;  /* 0x000000180a057223 */ /* 0x002fe20000000009 */
[----:B------:R-:W-:Y:S06]  /*06a0*/  @P0 BRA `(.L_x_3) ;  /* 0xfffffff800c00947 */ /* 0x000fec000383ffff */
.L_x_2:
[----:B------:R-:W-:Y:S05]  /*06b0*/  BSYNC.RECONVERGENT B0 ;  /* 0x0000000000007941 */ /* 0x000fea0003800200 */
.L_x_1:
[----:B------:R-:W-:Y:S04]  /*06c0*/  BSSY.RECONVERGENT B0, `(.L_x_0) ;  /* 0x000005d000007945 */ /* 0x000fe80003800200 */
[----:B------:R-:W-:Y:S05]  /*06d0*/  @!P1 BRA `(.L_x_4) ;  /* 0x00000004006c9947 */ /* 0x000fea0003800000 */
[----:B------:R-:W-:Y:S01]  /*06e0*/  ISETP.GE.U32.AND P0, PT, R23, 0x4, PT ;  /* 0x000000041700780c */ /* 0x000fe20003f06070 */
[----:B------:R-:W-:Y:S01]  /*06f0*/  BSSY.RECONVERGENT B1, `(.L_x_5) ;  /* 0x000002d000017945 */ /* 0x000fe20003800200 */
[----:B------:R-:W-:-:S04]  /*0700*/  LOP3.LUT R17, R8, 0x3, RZ, 0xc0, !PT ;  /* 0x0000000308117812 */ /* 0x000fc800078ec0ff */
[----:B------:R-:W-:-:S07]  /*0710*/  ISETP.NE.AND P1, PT, R17, RZ, PT ;  /* 0x000000ff1100720c */ /* 0x000fce0003f25270 */
[----:B------:R-:W-:Y:S06]  /*0720*/  @!P0 BRA `(.L_x_6) ;  /* 0x0000000000a48947 */ /* 0x000fec0003800000 */
[----:B------:R-:W0:Y:S02]  /*0730*/  LDC.64 R12, c[0x0][0x380] ;  /* 0x0000e000ff0c7b82 */ /* 0x000e240000000a00 */
[----:B0-----:R-:W-:-:S05]  /*0740*/  IMAD.WIDE.U32 R12, R6, 0x4, R12 ;  /* 0x00000004060c7825 */ /* 0x001fca00078e000c */
[----:B------:R-:W2:Y:S04]  /*0750*/  LDG.E R11, desc[UR4][R12.64] ;  /* 0x000000040c0b7981 */ /* 0x000ea8000c1e1900 */
[----:B------:R-:W3:Y:S04]  /*0760*/  LDG.E R15, desc[UR4][R12.64+0x4] ;  /* 0x000004040c0f7981 */ /* 0x000ee8000c1e1900 */
[----:B------:R-:W4:Y:S04]  /*0770*/  LDG.E R2, desc[UR4][R12.64+0x8] ;  /* 0x000008040c027981 */ /* 0x000f28000c1e1900 */
[----:B------:R0:W5:Y:S01]  /*0780*/  LDG.E R3, desc[UR4][R12.64+0xc] ;  /* 0x00000c040c037981 */ /* 0x000162000c1e1900 */
[----:B------:R-:W-:Y:S01]  /*0790*/  HFMA2 R20, -RZ, RZ, 0.96630859375, -0.0022525787353515625 ;  /* 0x3bbb989dff147431 */ /* 0x000fe200000001ff */
[----:B------:R-:W-:Y:S01]  /*07a0*/  MOV R19, 0x437c0000 ;  /* 0x437c000000137802 */ /* 0x000fe20000000f00 */
[----:B------:R-:W-:-:S03]  /*07b0*/  VIADD R6, R6, 0x4 ;  /* 0x0000000406067836 */ /* 0x000fc60000000000 */
[----:B--2---:R-:W-:-:S04]  /*07c0*/  FFMA.SAT R10, R11, R20, 0.5 ;  /* 0x3f0000000b0a7423 */ /* 0x004fc80000002014 */
[----:B------:R-:W-:Y:S01]  /*07d0*/  FFMA.RM R10, R10, R19, 12582913 ;  /* 0x4b4000010a0a7423 */ /* 0x000fe20000004013 */
[----:B---3--:R-:W-:-:S03]  /*07e0*/  FFMA.SAT R9, R15, R20, 0.5 ;  /* 0x3f0000000f097423 */ /* 0x008fc60000002014 */
[----:B------:R-:W-:Y:S01]  /*07f0*/  FADD R14, R10, -12583039 ;  /* 0xcb40007f0a0e7421 */ /* 0x000fe20000000000 */
[-C--:B------:R-:W-:Y:S01]  /*0800*/  FFMA.RM R9, R9, R19.reuse, 12582913 ;  /* 0x4b40000109097423 */ /* 0x080fe20000004013 */
[-C--:B----4-:R-:W-:Y:S01]  /*0810*/  FFMA.SAT R18, R2, R20.reuse, 0.5 ;  /* 0x3f00000002127423 */ /* 0x090fe20000002014 */
[----:B------:R-:W-:Y:S01]  /*0820*/  SHF.L.U32 R10, R10, 0x17, RZ ;  /* 0x000000170a0a7819 */ /* 0x000fe200000006ff */
[----:B------:R-:W-:Y:S01]  /*0830*/  FFMA R14, R11, 1.4426950216293334961, -R14 ;  /* 0x3fb8aa3b0b0e7823 */ /* 0x000fe2000000080e */
[C---:B------:R-:W-:Y:S01]  /*0840*/  FADD R16, R9.reuse, -12583039 ;  /* 0xcb40007f09107421 */ /* 0x040fe20000000000 */
[----:B------:R-:W-:Y:S02]  /*0850*/  SHF.L.U32 R9, R9, 0x17, RZ ;  /* 0x0000001709097819 */ /* 0x000fe400000006ff */
[----:B0-----:R-:W-:Y:S01]  /*0860*/  FFMA R12, R11, 1.925963033500011079e-08, R14 ;  /* 0x32a570600b0c7823 */ /* 0x001fe2000000000e */
[----:B------:R-:W-:Y:S01]  /*0870*/  FFMA.RM R11, R18, R19, 12582913 ;  /* 0x4b400001120b7423 */ /* 0x000fe20000004013 */
[----:B-----5:R-:W-:Y:S01]  /*0880*/  FFMA.SAT R14, R3, R20, 0.5 ;  /* 0x3f000000030e7423 */ /* 0x020fe20000002014 */
[----:B------:R-:W-:-:S02]  /*0890*/  FFMA R16, R15, 1.4426950216293334961, -R16 ;  /* 0x3fb8aa3b0f107823 */ /* 0x000fc40000000810 */
[----:B------:R-:W-:Y:S01]  /*08a0*/  FADD R13, R11, -12583039 ;  /* 0xcb40007f0b0d7421 */ /* 0x000fe20000000000 */
[----:B------:R-:W-:Y:S01]  /*08b0*/  FFMA.RM R14, R14, R19, 12582913 ;  /* 0x4b4000010e0e7423 */ /* 0x000fe20000004013 */
[----:B------:R-:W-:Y:S01]  /*08c0*/  FFMA R16, R15, 1.925963033500011079e-08, R16 ;  /* 0x32a570600f107823 */ /* 0x000fe20000000010 */
[----:B------:R-:W0:Y:S01]  /*08d0*/  MUFU.EX2 R12, R12 ;  /* 0x0000000c000c7308 */ /* 0x000e220000000800 */
[----:B------:R-:W-:Y:S01]  /*08e0*/  FFMA R13, R2, 1.4426950216293334961, -R13 ;  /* 0x3fb8aa3b020d7823 */ /* 0x000fe2000000080d */
[----:B------:R-:W-:-:S03]  /*08f0*/  FADD R18, R14, -12583039 ;  /* 0xcb40007f0e127421 */ /* 0x000fc60000000000 */
[----:B------:R-:W-:Y:S01]  /*0900*/  FFMA R13, R2, 1.925963033500011079e-08, R13 ;  /* 0x32a57060020d7823 */ /* 0x000fe2000000000d */
[----:B------:R-:W-:Y:S01]  /*0910*/  FFMA R18, R3, 1.4426950216293334961, -R18 ;  /* 0x3fb8aa3b03127823 */ /* 0x000fe20000000812 */
[----:B------:R-:W-:Y:S01]  /*0920*/  SHF.L.U32 R2, R11, 0x17, RZ ;  /* 0x000000170b027819 */ /* 0x000fe200000006ff */
[----:B------:R-:W1:Y:S02]  /*0930*/  MUFU.EX2 R16, R16 ;  /* 0x0000001000107308 */ /* 0x000e640000000800 */
[----:B------:R-:W-:-:S06]  /*0940*/  FFMA R18, R3, 1.925963033500011079e-08, R18 ;  /* 0x32a5706003127823 */ /* 0x000fcc0000000012 */
[----:B------:R-:W2:Y:S01]  /*0950*/  MUFU.EX2 R13, R13 ;  /* 0x0000000d000d7308 */ /* 0x000ea20000000800 */
[----:B0-----:R-:W-:Y:S01]  /*0960*/  FFMA R10, R10, R12, R5 ;  /* 0x0000000c0a0a7223 */ /* 0x001fe20000000005 */
[----:B------:R-:W-:-:S06]  /*0970*/  SHF.L.U32 R5, R14, 0x17, RZ ;  /* 0x000000170e057819 */ /* 0x000fcc00000006ff */
[----:B------:R-:W0:Y:S01]  /*0980*/  MUFU.EX2 R18, R18 ;  /* 0x0000001200127308 */ /* 0x000e220000000800 */
[----:B-1----:R-:W-:-:S04]  /*0990*/  FFMA R9, R9, R16, R10 ;  /* 0x0000001009097223 */ /* 0x002fc8000000000a */
[----:B--2---:R-:W-:-:S04]  /*09a0*/  FFMA R2, R2, R13, R9 ;  /* 0x0000000d02027223 */ /* 0x004fc80000000009 */
[----:B0-----:R-:W-:-:S07]  /*09b0*/  FFMA R5, R5, R18, R2 ;  /* 0x0000001205057223 */ /* 0x001fce0000000002 */
.L_x_6:
[----:B------:R-:W-:Y:S05]  /*09c0*/  BSYNC.RECONVERGENT B1 ;  /* 0x0000000000017941 */ /* 0x000fea0003800200 */
.L_x_5:
[----:B------:R-:W-:Y:S05]  /*09d0*/  @!P1 BRA `(.L_x_4) ;  /* 0x0000000000ac9947 */ /* 0x000fea0003800000 */
[----:B------:R-:W-:Y:S01]  /*09e0*/  ISETP.NE.AND P0, PT, R17, 0x1, PT ;  /* 0x000000011100780c */ /* 0x000fe20003f05270 */
[----:B------:R-:W-:Y:S01]  /*09f0*/  BSSY.RECONVERGENT B1, `(.L_x_7) ;  /* 0x000001b000017945 */ /* 0x000fe20003800200 */
[----:B------:R-:W-:-:S04]  /*0a00*/  LOP3.LUT R8, R8, 0x1, RZ, 0xc0, !PT ;  /* 0x0000000108087812 */ /* 0x000fc800078ec0ff */
[----:B------:R-:W-:-:S07]  /*0a10*/  ISETP.NE.U32.AND P1, PT, R8, 0x1, PT ;  /* 0x000000010800780c */ /* 0x000fce0003f25070 */
[----:B------:R-:W-:Y:S06]  /*0a20*/  @!P0 BRA `(.L_x_8) ;  /* 0x00000000005c8947 */ /* 0x000fec0003800000 */
[----:B------:R-:W0:Y:S02]  /*0a30*/  LDC.64 R2, c[0x0][0x380] ;  /* 0x0000e000ff027b82 */ /* 0x000e240000000a00 */
[----:B0-----:R-:W-:-:S05]  /*0a40*/  IMAD.WIDE.U32 R2, R6, 0x4, R2 ;  /* 0x0000000406027825 */ /* 0x001fca00078e0002 */
[----:B------:R-:W2:Y:S04]  /*0a50*/  LDG.E R8, desc[UR4][R2.64] ;  /* 0x0000000402087981 */ /* 0x000ea8000c1e1900 */
[----:B------:R-:W3:Y:S01]  /*0a60*/  LDG.E R12, desc[UR4][R2.64+0x4] ;  /* 0x00000404020c7981 */ /* 0x000ee2000c1e1900 */
[----:B------:R-:W-:Y:S01]  /*0a70*/  HFMA2 R9, -RZ, RZ, 0.96630859375, -0.0022525787353515625 ;  /* 0x3bbb989dff097431 */ /* 0x000fe200000001ff */
[----:B------:R-:W-:Y:S02]  /*0a80*/  MOV R11, 0x437c0000 ;  /* 0x437c0000000b7802 */ /* 0x000fe40000000f00 */
[----:B------:R-:W-:Y:S02]  /*0a90*/  IADD3 R6, PT, PT, R6, 0x2, RZ ;  /* 0x0000000206067810 */ /* 0x000fe40007ffe0ff */
[----:B--2---:R-:W-:-:S04]  /*0aa0*/  FFMA.SAT R10, R8, R9, 0.5 ;  /* 0x3f000000080a7423 */ /* 0x004fc80000002009 */
[----:B------:R-:W-:Y:S01]  /*0ab0*/  FFMA.RM R10, R10, R11, 12582913 ;  /* 0x4b4000010a0a7423 */ /* 0x000fe2000000400b */
[----:B---3--:R-:W-:-:S03]  /*0ac0*/  FFMA.SAT R14, R12, R9, 0.5 ;  /* 0x3f0000000c0e7423 */ /* 0x008fc60000002009 */
[----:B------:R-:W-:Y:S01]  /*0ad0*/  FADD R9, R10, -12583039 ;  /* 0xcb40007f0a097421 */ /* 0x000fe20000000000 */
[----:B------:R-:W-:Y:S01]  /*0ae0*/  FFMA.RM R14, R14, R11, 12582913 ;  /* 0x4b4000010e0e7423 */ /* 0x000fe2000000400b */
[----:B------:R-:W-:Y:S02]  /*0af0*/  SHF.L.U32 R10, R10, 0x17, RZ ;  /* 0x000000170a0a7819 */ /* 0x000fe400000006ff */
[----:B------:R-:W-:Y:S01]  /*0b00*/  FFMA R9, R8, 1.4426950216293334961, -R9 ;  /* 0x3fb8aa3b08097823 */ /* 0x000fe20000000809 */
[C---:B------:R-:W-:Y:S01]  /*0b10*/  FADD R11, R14.reuse, -12583039 ;  /* 0xcb40007f0e0b7421 */ /* 0x040fe20000000000 */
[----:B------:R-:W-:Y:S02]  /*0b20*/  SHF.L.U32 R14, R14, 0x17, RZ ;  /* 0x000000170e0e7819 */ /* 0x000fe400000006ff */
[----:B------:R-:W-:Y:S01]  /*0b30*/  FFMA R9, R8, 1.925963033500011079e-08, R9 ;  /* 0x32a5706008097823 */ /* 0x000fe20000000009 */
[----:B------:R-:W-:-:S04]  /*0b40*/  FFMA R11, R12, 1.4426950216293334961, -R11 ;  /* 0x3fb8aa3b0c0b7823 */ /* 0x000fc8000000080b */
[----:B------:R-:W-:Y:S01]  /*0b50*/  FFMA R11, R12, 1.925963033500011079e-08, R11 ;  /* 0x32a570600c0b7823 */ /* 0x000fe2000000000b */
[----:B------:R-:W0:Y:S08]  /*0b60*/  MUFU.EX2 R9, R9 ;  /* 0x0000000900097308 */ /* 0x000e300000000800 */
[----:B------:R-:W1:Y:S01]  /*0b70*/  MUFU.EX2 R11, R11 ;  /* 0x0000000b000b7308 */ /* 0x000e620000000800 */
[----:B0-----:R-:W-:-:S04]  /*0b80*/  FFMA R5, R10, R9, R5 ;  /* 0x000000090a057223 */ /* 0x001fc80000000005 */
[----:B-1----:R-:W-:-:S07]  /*0b90*/  FFMA R5, R14, R11, R5 ;  /* 0x0000000b0e057223 */ /* 0x002fce0000000005 */
.L_x_8:
[----:B------:R-:W-:Y:S05]  /*0ba0*/  BSYNC.RECONVERGENT B1 ;  /* 0x0000000000017941 */ /* 0x000fea0003800200 */
.L_x_7:
[----:B------:R-:W-:Y:S05]  /*0bb0*/  @P1 BRA `(.L_x_4) ;  /* 0x0000000000341947 */ /* 0x000fea0003800000 */
[----:B------:R-:W0:Y:S02]  /*0bc0*/  LDC.64 R2, c[0x0][0x380] ;  /* 0x0000e000ff027b82 */ /* 0x000e240000000a00 */
[----:B0-----:R-:W-:-:S06]  /*0bd0*/  IMAD.WIDE.U32 R2, R6, 0x4, R2 ;  /* 0x0000000406027825 */ /* 0x001fcc00078e0002 */
[----:B------:R-:W2:Y:S01]  /*0be0*/  LDG.E R2, desc[UR4][R2.64] ;  /* 0x0000000402027981 */ /* 0x000ea2000c1e1900 */
[----:B------:R-:W-:Y:S01]  /*0bf0*/  HFMA2 R9, -RZ, RZ, 0.96630859375, -0.0022525787353515625 ;  /* 0x3bbb989dff097431 */ /* 0x000fe200000001ff */
[----:B------:R-:W-:-:S04]  /*0c00*/  MOV R11, 0x437c0000 ;  /* 0x437c0000000b7802 */ /* 0x000fc80000000f00 */
[----:B--2---:R-:W-:-:S04]  /*0c10*/  FFMA.SAT R6, R2, R9, 0.5 ;  /* 0x3f00000002067423 */ /* 0x004fc80000002009 */
[----:B------:R-:W-:-:S04]  /*0c20*/  FFMA.RM R6, R6, R11, 12582913 ;  /* 0x4b40000106067423 */ /* 0x000fc8000000400b */
[C---:B------:R-:W-:Y:S01]  /*0c30*/  FADD R9, R6.reuse, -12583039 ;  /* 0xcb40007f06097421 */ /* 0x040fe20000000000 */
[----:B------:R-:W-:-:S03]  /*0c40*/  SHF.L.U32 R6, R6, 0x17, RZ ;  /* 0x0000001706067819 */ /* 0x000fc600000006ff */
[----:B------:R-:W-:-:S04]  /*0c50*/  FFMA R9, R2, 1.4426950216293334961, -R9 ;  /* 0x3fb8aa3b02097823 */ /* 0x000fc80000000809 */
[----:B------:R-:W-:-:S06]  /*0c60*/  FFMA R9, R2, 1.925963033500011079e-08, R9 ;  /* 0x32a5706002097823 */ /* 0x000fcc0000000009 */
[----:B------:R-:W0:Y:S02]  /*0c70*/  MUFU.EX2 R9, R9 ;  /* 0x0000000900097308 */ /* 0x000e240000000800 */
[----:B0-----:R-:W-:-:S07]  /*0c80*/  FFMA R5, R6, R9, R5 ;  /* 0x0000000906057223 */ /* 0x001fce0000000005 */
.L_x_4:
[----:B------:R-:W-:Y:S05]  /*0c90*/  BSYNC.RECONVERGENT B0 ;  /* 0x0000000000007941 */ /* 0x000fea0003800200 */
.L_x_0:
[----:B------:R-:W0:Y:S02]  /*0ca0*/  LDC R2, c[0x0][0x390] ;  /* 0x0000e400ff027b82 */ /* 0x000e240000000800 */
[----:B0-----:R-:W-:-:S13]  /*0cb0*/  ISETP.GE.AND P0, PT, R2, 0x1, PT ;  /* 0x000000010200780c */ /* 0x001fda0003f06270 */
[----:B------:R-:W-:Y:S05]  /*0cc0*/  @!P0 EXIT ;  /* 0x000000000000894d */ /* 0x000fea0003800000 */
[C---:B------:R-:W-:Y:S01]  /*0cd0*/  VIADDMNMX R2, R7.reuse, 0x1, R4, !PT ;  /* 0x0000000107027846 */ /* 0x040fe20007800104 */
[----:B------:R-:W-:Y:S01]  /*0ce0*/  BSSY.RECONVERGENT B0, `(.L_x_9) ;  /* 0x0000030000007945 */ /* 0x000fe20003800200 */
[----:B------:R-:W-:Y:S02]  /*0cf0*/  MOV R11, R7 ;  /* 0x00000007000b7202 */ /* 0x000fe40000000f00 */
[----:B------:R-:W-:-:S04]  /*0d00*/  IADD3 R14, PT, PT, -R7, R2, RZ ;  /* 0x00000002070e7210 */ /* 0x000fc80007ffe1ff */
[----:B------:R-:W-:-:S13]  /*0d10*/  LOP3.LUT P0, R14, R14, 0x3, RZ, 0xc0, !PT ;  /* 0x000000030e0e7812 */ /* 0x000fda000780c0ff */
[----:B------:R-:W-:Y:S05]  /*0d20*/  @!P0 BRA `(.L_x_10) ;  /* 0x0000000000ac8947 */ /* 0x000fea0003800000 */
[----:B------:R-:W0:Y:S08]  /*0d30*/  LDC.64 R8, c[0x0][0x388] ;  /* 0x0000e200ff087b82 */ /* 0x000e300000000a00 */
[----:B------:R-:W1:Y:S01]  /*0d40*/  LDC.64 R10, c[0x0][0x380] ;  /* 0x0000e000ff0a7b82 */ /* 0x000e620000000a00 */
[----:B0-----:R-:W-:-:S03]  /*0d50*/  IMAD.WIDE.U32 R8, R0, 0x14, R8 ;  /* 0x0000001400087825 */ /* 0x001fc600078e0008 */
[----:B------:R-:W-:Y:S01]  /*0d60*/  MOV R6, R8 ;  /* 0x0000000800067202 */ /* 0x000fe20000000f00 */
[----:B-1----:R-:W-:Y:S01]  /*0d70*/  IMAD.WIDE.U32 R12, R0, 0x14, R10 ;  /* 0x00000014000c7825 */ /* 0x002fe200078e000a */
[----:B------:R-:W-:-:S03]  /*0d80*/  IADD3 R11, PT, PT, R7, R14, RZ ;  /* 0x0000000e070b7210 */ /* 0x000fc60007ffe0ff */
[----:B------:R-:W-:Y:S01]  /*0d90*/  IMAD.MOV R10, RZ, RZ, -R14 ;  /* 0x000000ffff0a7224 */ /* 0x000fe200078e0a0e */
[----:B------:R-:W-:-:S07]  /*0da0*/  MOV R8, R12 ;  /* 0x0000000c00087202 */ /* 0x000fce0000000f00 */
.L_x_13:
[----:B------:R-:W-:-:S05]  /*0db0*/  MOV R12, R8 ;  /* 0x00000008000c7202 */ /* 0x000fca0000000f00 */
[----:B------:R-:W2:Y:S01]  /*0dc0*/  LDG.E R0, desc[UR4][R12.64] ;  /* 0x000000040c007981 */ /* 0x000ea2000c1e1900 */
[----:B0-----:R-:W-:Y:S01]  /*0dd0*/  HFMA2 R3, -RZ, RZ, 0.96630859375, -0.0022525787353515625 ;  /* 0x3bbb989dff037431 */ /* 0x001fe200000001ff */
[----:B------:R-:W-:Y:S01]  /*0de0*/  MOV R14, 0x437c0000 ;  /* 0x437c0000000e7802 */ /* 0x000fe20000000f00 */
[----:B------:R-:W-:Y:S01]  /*0df0*/  BSSY.RECONVERGENT B1, `(.L_x_11) ;  /* 0x0000016000017945 */ /* 0x000fe20003800200 */
[----:B------:R-:W-:-:S04]  /*0e00*/  IADD3 R10, PT, PT, R10, 0x1, RZ ;  /* 0x000000010a0a7810 */ /* 0x000fc80007ffe0ff */
[----:B------:R-:W-:Y:S01]  /*0e10*/  ISETP.NE.AND P2, PT, R10, RZ, PT ;  /* 0x000000ff0a00720c */ /* 0x000fe20003f45270 */
[----:B--2---:R-:W-:-:S04]  /*0e20*/  FFMA.SAT R3, R0, R3, 0.5 ;  /* 0x3f00000000037423 */ /* 0x004fc80000002003 */
[----:B------:R-:W-:Y:S02]  /*0e30*/  FFMA.RM R3, R3, R14, 12582913 ;  /* 0x4b40000103037423 */ /* 0x000fe4000000400e */
[----:B------:R-:W0:Y:S02]  /*0e40*/  MUFU.RCP R14, R5 ;  /* 0x00000005000e7308 */ /* 0x000e240000001000 */
[----:B------:R-:W-:-:S04]  /*0e50*/  FADD R15, R3, -12583039 ;  /* 0xcb40007f030f7421 */ /* 0x000fc80000000000 */
[----:B------:R-:W-:-:S04]  /*0e60*/  FFMA R15, R0, 1.4426950216293334961, -R15 ;  /* 0x3fb8aa3b000f7823 */ /* 0x000fc8000000080f */
[----:B------:R-:W-:Y:S01]  /*0e70*/  FFMA R15, R0, 1.925963033500011079e-08, R15 ;  /* 0x32a57060000f7823 */ /* 0x000fe2000000000f */
[----:B------:R-:W-:-:S05]  /*0e80*/  SHF.L.U32 R0, R3, 0x17, RZ ;  /* 0x0000001703007819 */ /* 0x000fca00000006ff */
[----:B------:R-:W1:Y:S01]  /*0e90*/  MUFU.EX2 R15, R15 ;  /* 0x0000000f000f7308 */ /* 0x000e620000000800 */
[----:B0-----:R-:W-:-:S04]  /*0ea0*/  FFMA R3, R14, -R5, 1 ;  /* 0x3f8000000e037423 */ /* 0x001fc80000000805 */
[----:B------:R-:W-:Y:S01]  /*0eb0*/  FFMA R3, R14, R3, R14 ;  /* 0x000000030e037223 */ /* 0x000fe2000000000e */
[----:B-1----:R-:W-:-:S04]  /*0ec0*/  FMUL R0, R0, R15 ;  /* 0x0000000f00007220 */ /* 0x002fc80000400000 */
[----:B------:R-:W0:Y:S01]  /*0ed0*/  FCHK P0, R0, R5 ;  /* 0x0000000500007302 */ /* 0x000e220000000000 */
[----:B------:R-:W-:-:S04]  /*0ee0*/  FFMA R12, R0, R3, RZ ;  /* 0x00000003000c7223 */ /* 0x000fc800000000ff */
[----:B------:R-:W-:-:S04]  /*0ef0*/  FFMA R14, R12, -R5, R0 ;  /* 0x800000050c0e7223 */ /* 0x000fc80000000000 */
[----:B------:R-:W-:Y:S01]  /*0f00*/  FFMA R3, R3, R14, R12 ;  /* 0x0000000e03037223 */ /* 0x000fe2000000000c */
[----:B0-----:R-:W-:Y:S06]  /*0f10*/  @!P0 BRA `(.L_x_12) ;  /* 0x00000000000c8947 */ /* 0x001fec0003800000 */
[----:B------:R-:W-:Y:S02]  /*0f20*/  MOV R3, R5 ;  /* 0x0000000500037202 */ /* 0x000fe40000000f00 */
[----:B------:R-:W-:-:S07]  /*0f30*/  MOV R12, 0xf50 ;  /* 0x00000f50000c7802 */ /* 0x000fce0000000f00 */
[----:B------:R-:W-:Y:S05]  /*0f40*/  CALL.REL.NOINC `($__internal_0_$__cuda_sm3x_div_rn_noftz_f32_slowpath) ;  /* 0x00000008001c7944 */ /* 0x000fea0003c00000 */
.L_x_12:
[----:B------:R-:W-:Y:S05]  /*0f50*/  BSYNC.RECONVERGENT B1 ;  /* 0x0000000000017941 */ /* 0x000fea0003800200 */
.L_x_11:
[----:B------:R-:W-:Y:S02]  /*0f60*/  MOV R14, R6 ;  /* 0x00000006000e7202 */ /* 0x000fe40000000f00 */
[----:B------:R-:W-:Y:S02]  /*0f70*/  MOV R15, R9 ;  /* 0x00000009000f7202 */ /* 0x000fe40000000f00 */
[----:B------:R-:W-:Y:S02]  /*0f80*/  IADD3 R8, P1, PT, R8, 0x4, RZ ;  /* 0x0000000408087810 */ /* 0x000fe40007f3e0ff */
[----:B------:R-:W-:Y:S01]  /*0f90*/  IADD3 R6, P0, PT, R6, 0x4, RZ ;  /* 0x0000000406067810 */ /* 0x000fe20007f1e0ff */
[----:B------:R0:W-:Y:S01]  /*0fa0*/  STG.E desc[UR4][R14.64], R3 ;  /* 0x000000030e007986 */ /* 0x0001e2000c101904 */
[----:B------:R-:W-:Y:S02]  /*0fb0*/  IADD3.X R13, PT, PT, RZ, R13, RZ, P1, !PT ;  /* 0x0000000dff0d7210 */ /* 0x000fe40000ffe4ff */
[----:B------:R-:W-:Y:S01]  /*0fc0*/  IADD3.X R9, PT, PT, RZ, R9, RZ, P0, !PT ;  /* 0x00000009ff097210 */ /* 0x000fe200007fe4ff */
[----:B------:R-:W-:Y:S08]  /*0fd0*/  @P2 BRA `(.L_x_13) ;  /* 0xfffffffc00742947 */ /* 0x000ff0000383ffff */
.L_x_10:
[----:B------:R-:W-:Y:S05]  /*0fe0*/  BSYNC.RECONVERGENT B0 ;  /* 0x0000000000007941 */ /* 0x000fea0003800200 */
.L_x_9:
[----:B------:R-:W-:-:S04]  /*0ff0*/  IADD3 R2, PT, PT, R7, -R2, RZ ;  /* 0x8000000207027210 */ /* 0x000fc80007ffe0ff */
[----:B------:R-:W-:-:S13]  /*1000*/  ISETP.GT.U32.AND P0, PT, R2, -0x4, PT ;  /* 0xfffffffc0200780c */ /* 0x000fda0003f04070 */
[----:B------:R-:W-:Y:S05]  /*1010*/  @P0 EXIT ;  /* 0x000000000000094d */ /* 0x000fea0003800000 */
[----:B------:R-:W1:Y:S01]  /*1020*/  LDCU.128 UR8, c[0x0][0x380] ;  /* 0x00007000ff0877ac */ /* 0x000e620008000c00 */
[----:B------:R-:W-:Y:S01]  /*1030*/  HFMA2 R2, -RZ, RZ, 0, 4.76837158203125e-07 ;  /* 0x00000008ff027431 */ /* 0x000fe200000001ff */
[----:B0-----:R-:W-:-:S04]  /*1040*/  MOV R3, 0x0 ;  /* 0x0000000000037802 */ /* 0x001fc80000000f00 */
[----:B------:R-:W-:-:S03]  /*1050*/  IMAD.WIDE.U32 R2, R11, 0x4, R2 ;  /* 0x000000040b027825 */ /* 0x000fc600078e0002 */
[C---:B-1----:R-:W-:Y:S02]  /*1060*/  IADD3 R6, P0, PT, R2.reuse, UR8, RZ ;  /* 0x0000000802067c10 */ /* 0x042fe4000ff1e0ff */
[----:B------:R-:W-:Y:S02]  /*1070*/  IADD3 R2, P1, PT, R2, UR10, RZ ;  /* 0x0000000a02027c10 */ /* 0x000fe4000ff3e0ff */
[C---:B------:R-:W-:Y:S02]  /*1080*/  IADD3.X R7, PT, PT, R3.reuse, UR9, RZ, P0, !PT ;  /* 0x0000000903077c10 */ /* 0x040fe400087fe4ff */
[----:B------:R-:W-:-:S09]  /*1090*/  IADD3.X R13, PT, PT, R3, UR11, RZ, P1, !PT ;  /* 0x0000000b030d7c10 */ /* 0x000fd20008ffe4ff */
.L_x_22:
[----:B------:R-:W2:Y:S01]  /*10a0*/  LDG.E R0, desc[UR4][R6.64+-0x8] ;  /* 0xfffff80406007981 */ /* 0x000ea2000c1e1900 */
[----:B0-----:R-:W-:Y:S01]  /*10b0*/  IMAD.MOV.U32 R3, RZ, RZ, 0x3bbb989d ;  /* 0x3bbb989dff037424 */ /* 0x001fe200078e00ff */
[----:B------:R-:W-:Y:S01]  /*10c0*/  MOV R8, 0x437c0000 ;  /* 0x437c000000087802 */ /* 0x000fe20000000f00 */
[----:B------:R-:W-:Y:S01]  /*10d0*/  BSSY.RECONVERGENT B0, `(.L_x_14) ;  /* 0x0000019000007945 */ /* 0x000fe20003800200 */
[----:B------:R-:W-:-:S04]  /*10e0*/  IADD3 R11, PT, PT, R11, 0x4, RZ ;  /* 0x000000040b0b7810 */ /* 0x000fc80007ffe0ff */
[----:B------:R-:W-:Y:S01]  /*10f0*/  ISETP.GE.AND P2, PT, R11, R4, PT ;  /* 0x000000040b00720c */ /* 0x000fe20003f46270 */
[----:B--2---:R-:W-:-:S04]  /*1100*/  FFMA.SAT R3, R0, R3, 0.5 ;  /* 0x3f00000000037423 */ /* 0x004fc80000002003 */
[----:B------:R-:W-:Y:S02]  /*1110*/  FFMA.RM R3, R3, R8, 12582913 ;  /* 0x4b40000103037423 */ /* 0x000fe40000004008 */
[----:B------:R-:W0:Y:S02]  /*1120*/  MUFU.RCP R8, R5 ;  /* 0x0000000500087308 */ /* 0x000e240000001000 */
[C---:B------:R-:W-:Y:S01]  /*1130*/  FADD R9, R3.reuse, -12583039 ;  /* 0xcb40007f03097421 */ /* 0x040fe20000000000 */
[----:B------:R-:W-:-:S03]  /*1140*/  SHF.L.U32 R3, R3, 0x17, RZ ;  /* 0x0000001703037819 */ /* 0x000fc600000006ff */
[----:B------:R-:W-:-:S04]  /*1150*/  FFMA R9, R0, 1.4426950216293334961, -R9 ;  /* 0x3fb8aa3b00097823 */ /* 0x000fc80000000809 */
[----:B------:R-:W-:-:S04]  /*1160*/  FFMA R9, R0, 1.925963033500011079e-08, R9 ;  /* 0x32a5706000097823 */ /* 0x000fc80000000009 */
[----:B------:R1:W2:Y:S01]  /*1170*/  MUFU.EX2 R0, R9 ;  /* 0x0000000900007308 */ /* 0x0002a20000000800 */
[C---:B0-----:R-:W-:Y:S01]  /*1180*/  FFMA R15, R8.reuse, -R5, 1 ;  /* 0x3f800000080f7423 */ /* 0x041fe20000000805 */
[----:B-1----:R-:W-:Y:S01]  /*1190*/  MOV R9, R13 ;  /* 0x0000000d00097202 */ /* 0x002fe20000000f00 */
[----:B--2---:R-:W-:Y:S02]  /*11a0*/  FMUL R10, R3, R0 ;  /* 0x00000000030a7220 */ /* 0x004fe40000400000 */
[----:B------:R-:W-:-:S03]  /*11b0*/  FFMA R0, R8, R15, R8 ;  /* 0x0000000f08007223 */ /* 0x000fc60000000008 */
[----:B------:R-:W0:Y:S01]  /*11c0*/  FCHK P0, R10, R5 ;  /* 0x000000050a007302 */ /* 0x000e220000000000 */
[----:B------:R-:W-:-:S04]  /*11d0*/  FFMA R3, R0, R10, RZ ;  /* 0x0000000a00037223 */ /* 0x000fc800000000ff */
[----:B------:R-:W-:-:S04]  /*11e0*/  FFMA R8, R3, -R5, R10 ;  /* 0x8000000503087223 */ /* 0x000fc8000000000a */
[----:B------:R-:W-:Y:S01]  /*11f0*/  FFMA R3, R0, R8, R3 ;  /* 0x0000000800037223 */ /* 0x000fe20000000003 */
[----:B------:R-:W-:Y:S01]  /*1200*/  MOV R8, R2 ;  /* 0x0000000200087202 */ /* 0x000fe20000000f00 */
[----:B0-----:R-:W-:Y:S06]  /*1210*/  @!P0 BRA `(.L_x_15) ;  /* 0x0000000000108947 */ /* 0x001fec0003800000 */
[----:B------:R-:W-:Y:S02]  /*1220*/  MOV R0, R10 ;  /* 0x0000000a00007202 */ /* 0x000fe40000000f00 */
[----:B------:R-:W-:Y:S02]  /*1230*/  MOV R3, R5 ;  /* 0x0000000500037202 */ /* 0x000fe40000000f00 */
[----:B------:R-:W-:-:S07]  /*1240*/  MOV R12, 0x1260 ;  /* 0x00001260000c7802 */ /* 0x000fce0000000f00 */
[----:B------:R-:W-:Y:S05]  /*1250*/  CALL.REL.NOINC `($__internal_0_$__cuda_sm3x_div_rn_noftz_f32_slowpath) ;  /* 0x0000000400587944 */ /* 0x000fea0003c00000 */
.L_x_15:
[----:B------:R-:W-:Y:S05]  /*1260*/  BSYNC.RECONVERGENT B0 ;  /* 0x0000000000007941 */ /* 0x000fea0003800200 */
.L_x_14:
[----:B------:R0:W-:Y:S04]  /*1270*/  STG.E desc[UR4][R8.64+-0x8], R3 ;  /* 0xfffff80308007986 */ /* 0x0001e8000c101904 */
[----:B------:R-:W2:Y:S01]  /*1280*/  LDG.E R0, desc[UR4][R6.64+-0x4] ;  /* 0xfffffc0406007981 */ /* 0x000ea2000c1e1900 */
[----:B------:R-:W-:Y:S01]  /*1290*/  HFMA2 R13, -RZ, RZ, 0.96630859375, -0.0022525787353515625 ;  /* 0x3bbb989dff0d7431 */ /* 0x000fe200000001ff */
[----:B------:R-:W-:Y:S01]  /*12a0*/  MOV R15, 0x437c0000 ;  /* 0x437c0000000f7802 */ /* 0x000fe20000000f00 */
[----:B------:R-:W0:Y:S01]  /*12b0*/  MUFU.RCP R10, R5 ;  /* 0x00000005000a7308 */ /* 0x000e220000001000 */
[----:B------:R-:W-:Y:S01]  /*12c0*/  BSSY.RECONVERGENT B0, `(.L_x_16) ;  /* 0x0000014000007945 */ /* 0x000fe20003800200 */
[----:B0-----:R-:W-:Y:S01]  /*12d0*/  FFMA R3, R10, -R5, 1 ;  /* 0x3f8000000a037423 */ /* 0x001fe20000000805 */
[----:B--2---:R-:W-:-:S04]  /*12e0*/  FFMA.SAT R2, R0, R13, 0.5 ;  /* 0x3f00000000027423 */ /* 0x004fc8000000200d */
[----:B------:R-:W-:-:S04]  /*12f0*/  FFMA.RM R2, R2, R15, 12582913 ;  /* 0x4b40000102027423 */ /* 0x000fc8000000400f */
[C---:B------:R-:W-:Y:S01]  /*1300*/  FADD R13, R2.reuse, -12583039 ;  /* 0xcb40007f020d7421 */ /* 0x040fe20000000000 */
[----:B------:R-:W-:-:S03]  /*1310*/  SHF.L.U32 R2, R2, 0x17, RZ ;  /* 0x0000001702027819 */ /* 0x000fc600000006ff */
[----:B------:R-:W-:-:S04]  /*1320*/  FFMA R13, R0, 1.4426950216293334961, -R13 ;  /* 0x3fb8aa3b000d7823 */ /* 0x000fc8000000080d */
[----:B------:R-:W-:Y:S01]  /*1330*/  FFMA R13, R0, 1.925963033500011079e-08, R13 ;  /* 0x32a57060000d7823 */ /* 0x000fe2000000000d */
[----:B------:R-:W-:-:S05]  /*1340*/  FFMA R0, R10, R3, R10 ;  /* 0x000000030a007223 */ /* 0x000fca000000000a */
[----:B------:R-:W0:Y:S02]  /*1350*/  MUFU.EX2 R13, R13 ;  /* 0x0000000d000d7308 */ /* 0x000e240000000800 */
[----:B0-----:R-:W-:-:S06]  /*1360*/  FMUL R15, R2, R13 ;  /* 0x0000000d020f7220 */ /* 0x001fcc0000400000 */
[----:B------:R-:W0:Y:S01]  /*1370*/  FCHK P0, R15, R5 ;  /* 0x000000050f007302 */ /* 0x000e220000000000 */
[----:B------:R-:W-:-:S04]  /*1380*/  FFMA R2, R0, R15, RZ ;  /* 0x0000000f00027223 */ /* 0x000fc800000000ff */
[----:B------:R-:W-:-:S04]  /*1390*/  FFMA R3, R2, -R5, R15 ;  /* 0x8000000502037223 */ /* 0x000fc8000000000f */
[----:B------:R-:W-:Y:S01]  /*13a0*/  FFMA R3, R0, R3, R2 ;  /* 0x0000000300037223 */ /* 0x000fe20000000002 */
[----:B0-----:R-:W-:Y:S06]  /*13b0*/  @!P0 BRA `(.L_x_17) ;  /* 0x0000000000108947 */ /* 0x001fec0003800000 */
[----:B------:R-:W-:Y:S02]  /*13c0*/  MOV R0, R15 ;  /* 0x0000000f00007202 */ /* 0x000fe40000000f00 */
[----:B------:R-:W-:Y:S02]  /*13d0*/  MOV R3, R5 ;  /* 0x0000000500037202 */ /* 0x000fe40000000f00 */
[----:B------:R-:W-:-:S07]  /*13e0*/  MOV R12, 0x1400 ;  /* 0x00001400000c7802 */ /* 0x000fce0000000f00 */
[----:B------:R-:W-:Y:S05]  /*13f0*/  CALL.REL.NOINC `($__internal_0_$__cuda_sm3x_div_rn_noftz_f32_slowpath) ;  /* 0x0000000000f07944 */ /* 0x000fea0003c00000 */
.L_x_17:
[----:B------:R-:W-:Y:S05]  /*1400*/  BSYNC.RECONVERGENT B0 ;  /* 0x0000000000007941 */ /* 0x000fea0003800200 */
.L_x_16:
[----:B------:R0:W-:Y:S04]  /*1410*/  STG.E desc[UR4][R8.64+-0x4], R3 ;  /* 0xfffffc0308007986 */ /* 0x0001e8000c101904 */
[----:B------:R-:W2:Y:S01]  /*1420*/  LDG.E R0, desc[UR4][R6.64] ;  /* 0x0000000406007981 */ /* 0x000ea2000c1e1900 */
[----:B------:R-:W-:Y:S02]  /*1430*/  HFMA2 R13, -RZ, RZ, 0.96630859375, -0.0022525787353515625 ;  /* 0x3bbb989dff0d7431 */ /* 0x000fe400000001ff */
[----:B------:R-:W-:Y:S01]  /*1440*/  IMAD.MOV.U32 R15, RZ, RZ, 0x437c0000 ;  /* 0x437c0000ff0f7424 */ /* 0x000fe200078e00ff */
        /* <DEDUP_REMOVED lines=21> */
.L_x_19:
[----:B------:R-:W-:Y:S05]  /*15a0*/  BSYNC.RECONVERGENT B0 ;  /* 0x0000000000007941 */ /* 0x000fea0003800200 */
.L_x_18:
[----:B------:R0:W-:Y:S04]  /*15b0*/  STG.E desc[UR4][R8.64], R3 ;  /* 0x0000000308007986 */ /* 0x0001e8000c101904 */
[----:B------:R-:W2:Y:S01]  /*15c0*/  LDG.E R0, desc[UR4][R6.64+0x4] ;  /* 0x0000040406007981 */ /* 0x000ea2000c1e1900 */
[----:B------:R-:W-:Y:S01]  /*15d0*/  HFMA2 R15, -RZ, RZ, 3.7421875, 0 ;  /* 0x437c0000ff0f7431 */ /* 0x000fe200000001ff */
[----:B------:R-:W-:Y:S01]  /*15e0*/  MOV R13, 0x3bbb989d ;  /* 0x3bbb989d000d7802 */ /* 0x000fe20000000f00 */
[----:B------:R-:W0:Y:S01]  /*15f0*/  MUFU.RCP R10, R5 ;  /* 0x00000005000a7308 */ /* 0x000e220000001000 */
[----:B------:R-:W-:Y:S01]  /*1600*/  BSSY.RECONVERGENT B0, `(.L_x_20) ;  /* 0x0000014000007945 */ /* 0x000fe20003800200 */
[----:B0-----:R-:W-:Y:S02]  /*1610*/  FFMA R3, R10, -R5, 1 ;  /* 0x3f8000000a037423 */ /* 0x001fe40000000805 */
        /* <DEDUP_REMOVED lines=18> */
.L_x_21:
[----:B------:R-:W-:Y:S05]  /*1740*/  BSYNC.RECONVERGENT B0 ;  /* 0x0000000000007941 */ /* 0x000fea0003800200 */
.L_x_20:
[----:B------:R0:W-:Y:S01]  /*1750*/  STG.E desc[UR4][R8.64+0x4], R3 ;  /* 0x0000040308007986 */ /* 0x0001e2000c101904 */
[----:B------:R-:W-:Y:S02]  /*1760*/  IADD3 R6, P0, PT, R6, 0x10, RZ ;  /* 0x0000001006067810 */ /* 0x000fe40007f1e0ff */
[----:B------:R-:W-:Y:S02]  /*1770*/  IADD3 R2, P1, PT, R8, 0x10, RZ ;  /* 0x0000001008027810 */ /* 0x000fe40007f3e0ff */
[----:B------:R-:W-:Y:S02]  /*1780*/  IADD3.X R7, PT, PT, RZ, R7, RZ, P0, !PT ;  /* 0x00000007ff077210 */ /* 0x000fe400007fe4ff */
[----:B------:R-:W-:Y:S01]  /*1790*/  IADD3.X R13, PT, PT, RZ, R9, RZ, P1, !PT ;  /* 0x00000009ff0d7210 */ /* 0x000fe20000ffe4ff */
[----:B------:R-:W-:Y:S08]  /*17a0*/  @!P2 BRA `(.L_x_22) ;  /* 0xfffffff8003ca947 */ /* 0x000ff0000383ffff */
[----:B------:R-:W-:Y:S05]  /*17b0*/  EXIT ;  /* 0x000000000000794d */ /* 0x000fea0003800000 */
        .weak           $__internal_0_$__cuda_sm3x_div_rn_noftz_f32_slowpath
        .type           $__internal_0_$__cuda_sm3x_div_rn_noftz_f32_slowpath,@function
        .size           $__internal_0_$__cuda_sm3x_div_rn_noftz_f32_slowpath,(.L_x_35 - $__internal_0_$__cuda_sm3x_div_rn_noftz_f32_slowpath)
$__internal_0_$__cuda_sm3x_div_rn_noftz_f32_slowpath:
[----:B------:R-:W-:Y:S01]  /*17c0*/  SHF.R.U32.HI R14, RZ, 0x17, R3 ;  /* 0x00000017ff0e7819 */ /* 0x000fe20000011603 */
[----:B------:R-:W-:Y:S01]  /*17d0*/  BSSY.RECONVERGENT B2, `(.L_x_23) ;  /* 0x0000062000027945 */ /* 0x000fe20003800200 */
[----:B------:R-:W-:Y:S02]  /*17e0*/  SHF.R.U32.HI R15, RZ, 0x17, R0 ;  /* 0x00000017ff0f7819 */ /* 0x000fe40000011600 */
[----:B------:R-:W-:Y:S02]  /*17f0*/  LOP3.LUT R14, R14, 0xff, RZ, 0xc0, !PT ;  /* 0x000000ff0e0e7812 */ /* 0x000fe400078ec0ff */
[----:B------:R-:W-:Y:S02]  /*1800*/  LOP3.LUT R19, R15, 0xff, RZ, 0xc0, !PT ;  /* 0x000000ff0f137812 */ /* 0x000fe400078ec0ff */
[----:B------:R-:W-:Y:S02]  /*1810*/  IADD3 R17, PT, PT, R14, -0x1, RZ ;  /* 0xffffffff0e117810 */ /* 0x000fe40007ffe0ff */
[----:B------:R-:W-:-:S02]  /*1820*/  IADD3 R16, PT, PT, R19, -0x1, RZ ;  /* 0xffffffff13107810 */ /* 0x000fc40007ffe0ff */
[----:B------:R-:W-:-:S04]  /*1830*/  ISETP.GT.U32.AND P0, PT, R17, 0xfd, PT ;  /* 0x000000fd1100780c */ /* 0x000fc80003f04070 */
[----:B------:R-:W-:-:S13]  /*1840*/  ISETP.GT.U32.OR P0, PT, R16, 0xfd, P0 ;  /* 0x000000fd1000780c */ /* 0x000fda0000704470 */
[----:B------:R-:W-:Y:S01]  /*1850*/  @!P0 MOV R15, RZ ;  /* 0x000000ff000f8202 */ /* 0x000fe20000000f00 */
[----:B------:R-:W-:Y:S06]  /*1860*/  @!P0 BRA `(.L_x_24) ;  /* 0x00000000005c8947 */ /* 0x000fec0003800000 */
[----:B------:R-:W-:Y:S02]  /*1870*/  FSETP.GTU.FTZ.AND P0, PT, |R0|, +INF , PT ;  /* 0x7f8000000000780b */ /* 0x000fe40003f1c200 */
[----:B------:R-:W-:-:S04]  /*1880*/  FSETP.GTU.FTZ.AND P1, PT, |R3|, +INF , PT ;  /* 0x7f8000000300780b */ /* 0x000fc80003f3c200 */
[----:B------:R-:W-:-:S13]  /*1890*/  PLOP3.LUT P0, PT, P0, P1, PT, 0xf8, 0x8f ;  /* 0x00000000008f781c */ /* 0x000fda0000703f70 */
[----:B------:R-:W-:Y:S05]  /*18a0*/  @P0 BRA `(.L_x_25) ;  /* 0x00000004004c0947 */ /* 0x000fea0003800000 */
[----:B------:R-:W-:-:S13]  /*18b0*/  LOP3.LUT P0, RZ, R3, 0x7fffffff, R0, 0xc8, !PT ;  /* 0x7fffffff03ff7812 */ /* 0x000fda000780c800 */
[----:B------:R-:W-:Y:S05]  /*18c0*/  @!P0 BRA `(.L_x_26) ;  /* 0x00000004003c8947 */ /* 0x000fea0003800000 */
[C---:B------:R-:W-:Y:S02]  /*18d0*/  FSETP.NEU.FTZ.AND P3, PT, |R0|.reuse, +INF , PT ;  /* 0x7f8000000000780b */ /* 0x040fe40003f7d200 */
[----:B------:R-:W-:Y:S02]  /*18e0*/  FSETP.NEU.FTZ.AND P1, PT, |R3|, +INF , PT ;  /* 0x7f8000000300780b */ /* 0x000fe40003f3d200 */
[----:B------:R-:W-:-:S11]  /*18f0*/  FSETP.NEU.FTZ.AND P0, PT, |R0|, +INF , PT ;  /* 0x7f8000000000780b */ /* 0x000fd60003f1d200 */
[----:B------:R-:W-:Y:S05]  /*1900*/  @!P1 BRA !P3, `(.L_x_26) ;  /* 0x00000004002c9947 */ /* 0x000fea0005800000 */
[----:B------:R-:W-:-:S04]  /*1910*/  LOP3.LUT P3, RZ, R0, 0x7fffffff, RZ, 0xc0, !PT ;  /* 0x7fffffff00ff7812 */ /* 0x000fc8000786c0ff */
[----:B------:R-:W-:-:S13]  /*1920*/  PLOP3.LUT P1, PT, P1, P3, PT, 0x2f, 0xf2 ;  /* 0x0000000000f2781c */ /* 0x000fda0000f26577 */
[----:B------:R-:W-:Y:S05]  /*1930*/  @P1 BRA `(.L_x_27) ;  /* 0x0000000400181947 */ /* 0x000fea0003800000 */
[----:B------:R-:W-:-:S04]  /*1940*/  LOP3.LUT P1, RZ, R3, 0x7fffffff, RZ, 0xc0, !PT ;  /* 0x7fffffff03ff7812 */ /* 0x000fc8000782c0ff */
[----:B------:R-:W-:-:S13]  /*1950*/  PLOP3.LUT P0, PT, P0, P1, PT, 0x2f, 0xf2 ;  /* 0x0000000000f2781c */ /* 0x000fda0000702577 */
[----:B------:R-:W-:Y:S05]  /*1960*/  @P0 BRA `(.L_x_28) ;  /* 0x0000000400000947 */ /* 0x000fea0003800000 */
[----:B------:R-:W-:Y:S02]  /*1970*/  ISETP.GE.AND P0, PT, R16, RZ, PT ;  /* 0x000000ff1000720c */ /* 0x000fe40003f06270 */
[----:B------:R-:W-:-:S11]  /*1980*/  ISETP.GE.AND P1, PT, R17, RZ, PT ;  /* 0x000000ff1100720c */ /* 0x000fd60003f26270 */
[----:B------:R-:W-:Y:S01]  /*1990*/  @P0 IMAD.MOV.U32 R15, RZ, RZ, RZ ;  /* 0x000000ffff0f0224 */ /* 0x000fe200078e00ff */
[----:B------:R-:W-:Y:S01]  /*19a0*/  @!P0 MOV R15, 0xffffffc0 ;  /* 0xffffffc0000f8802 */ /* 0x000fe20000000f00 */
[----:B------:R-:W-:Y:S01]  /*19b0*/  @!P0 FFMA R0, R0, 1.84467440737095516160e+19, RZ ;  /* 0x5f80000000008823 */ /* 0x000fe200000000ff */
[----:B------:R-:W-:Y:S02]  /*19c0*/  @!P1 FFMA R3, R3, 1.84467440737095516160e+19, RZ ;  /* 0x5f80000003039823 */ /* 0x000fe400000000ff */
[----:B------:R-:W-:-:S07]  /*19d0*/  @!P1 IADD3 R15, PT, PT, R15, 0x40, RZ ;  /* 0x000000400f0f9810 */ /* 0x000fce0007ffe0ff */
.L_x_24:
[----:B------:R-:W-:Y:S01]  /*19e0*/  LEA R16, R14, 0xc0800000, 0x17 ;  /* 0xc08000000e107811 */ /* 0x000fe200078eb8ff */
[----:B------:R-:W-:Y:S01]  /*19f0*/  BSSY.RECONVERGENT B3, `(.L_x_29) ;  /* 0x0000036000037945 */ /* 0x000fe20003800200 */
[----:B------:R-:W-:Y:S02]  /*1a00*/  IADD3 R19, PT, PT, R19, -0x7f, RZ ;  /* 0xffffff8113137810 */ /* 0x000fe40007ffe0ff */
[----:B------:R-:W-:-:S03]  /*1a10*/  IADD3 R18, PT, PT, -R16, R3, RZ ;  /* 0x0000000310127210 */ /* 0x000fc60007ffe1ff */
[C---:B------:R-:W-:Y:S01]  /*1a20*/  IMAD R0, R19.reuse, -0x800000, R0 ;  /* 0xff80000013007824 */ /* 0x040fe200078e0200 */
[----:B------:R0:W1:Y:S01]  /*1a30*/  MUFU.RCP R3, R18 ;  /* 0x0000001200037308 */ /* 0x0000620000001000 */
[----:B------:R-:W-:Y:S01]  /*1a40*/  FADD.FTZ R17, -R18, -RZ ;  /* 0x800000ff12117221 */ /* 0x000fe20000010100 */
[----:B0-----:R-:W-:-:S04]  /*1a50*/  IADD3 R18, PT, PT, R19, 0x7f, -R14 ;  /* 0x0000007f13127810 */ /* 0x001fc80007ffe80e */
[----:B------:R-:W-:Y:S01]  /*1a60*/  IADD3 R15, PT, PT, R18, R15, RZ ;  /* 0x0000000f120f7210 */ /* 0x000fe20007ffe0ff */
[----:B-1----:R-:W-:-:S04]  /*1a70*/  FFMA R16, R3, R17, 1 ;  /* 0x3f80000003107423 */ /* 0x002fc80000000011 */
[----:B------:R-:W-:-:S04]  /*1a80*/  FFMA R3, R3, R16, R3 ;  /* 0x0000001003037223 */ /* 0x000fc80000000003 */
[----:B------:R-:W-:-:S04]  /*1a90*/  FFMA R16, R0, R3, RZ ;  /* 0x0000000300107223 */ /* 0x000fc800000000ff */
[----:B------:R-:W-:-:S04]  /*1aa0*/  FFMA R20, R17, R16, R0 ;  /* 0x0000001011147223 */ /* 0x000fc80000000000 */
[----:B------:R-:W-:-:S04]  /*1ab0*/  FFMA R16, R3, R20, R16 ;  /* 0x0000001403107223 */ /* 0x000fc80000000010 */
[----:B------:R-:W-:-:S04]  /*1ac0*/  FFMA R17, R17, R16, R0 ;  /* 0x0000001011117223 */ /* 0x000fc80000000000 */
[----:B------:R-:W-:-:S05]  /*1ad0*/  FFMA R0, R3, R17, R16 ;  /* 0x0000001103007223 */ /* 0x000fca0000000010 */
[----:B------:R-:W-:-:S04]  /*1ae0*/  SHF.R.U32.HI R14, RZ, 0x17, R0 ;  /* 0x00000017ff0e7819 */ /* 0x000fc80000011600 */
[----:B------:R-:W-:-:S04]  /*1af0*/  LOP3.LUT R14, R14, 0xff, RZ, 0xc0, !PT ;  /* 0x000000ff0e0e7812 */ /* 0x000fc800078ec0ff */
[----:B------:R-:W-:-:S04]  /*1b00*/  IADD3 R18, PT, PT, R14, R15, RZ ;  /* 0x0000000f0e127210 */ /* 0x000fc80007ffe0ff */
[----:B------:R-:W-:-:S04]  /*1b10*/  IADD3 R14, PT, PT, R18, -0x1, RZ ;  /* 0xffffffff120e7810 */ /* 0x000fc80007ffe0ff */
[----:B------:R-:W-:-:S13]  /*1b20*/  ISETP.GE.U32.AND P0, PT, R14, 0xfe, PT ;  /* 0x000000fe0e00780c */ /* 0x000fda0003f06070 */
[----:B------:R-:W-:Y:S05]  /*1b30*/  @!P0 BRA `(.L_x_30) ;  /* 0x0000000000808947 */ /* 0x000fea0003800000 */
[----:B------:R-:W-:-:S13]  /*1b40*/  ISETP.GT.AND P0, PT, R18, 0xfe, PT ;  /* 0x000000fe1200780c */ /* 0x000fda0003f04270 */
[----:B------:R-:W-:Y:S05]  /*1b50*/  @P0 BRA `(.L_x_31) ;  /* 0x00000000006c0947 */ /* 0x000fea0003800000 */
[----:B------:R-:W-:-:S13]  /*1b60*/  ISETP.GE.AND P0, PT, R18, 0x1, PT ;  /* 0x000000011200780c */ /* 0x000fda0003f06270 */
[----:B------:R-:W-:Y:S05]  /*1b70*/  @P0 BRA `(.L_x_32) ;  /* 0x0000000000740947 */ /* 0x000fea0003800000 */
[----:B------:R-:W-:Y:S02]  /*1b80*/  ISETP.GE.AND P0, PT, R18, -0x18, PT ;  /* 0xffffffe81200780c */ /* 0x000fe40003f06270 */
[----:B------:R-:W-:-:S11]  /*1b90*/  LOP3.LUT R0, R0, 0x80000000, RZ, 0xc0, !PT ;  /* 0x8000000000007812 */ /* 0x000fd600078ec0ff */
[----:B------:R-:W-:Y:S05]  /*1ba0*/  @!P0 BRA `(.L_x_32) ;  /* 0x0000000000688947 */ /* 0x000fea0003800000 */
[CCC-:B------:R-:W-:Y:S01]  /*1bb0*/  FFMA.RZ R14, R3.reuse, R17.reuse, R16.reuse ;  /* 0x00000011030e7223 */ /* 0x1c0fe2000000c010 */
[C---:B------:R-:W-:Y:S02]  /*1bc0*/  ISETP.NE.AND P3, PT, R18.reuse, RZ, PT ;  /* 0x000000ff1200720c */ /* 0x040fe40003f65270 */
[----:B------:R-:W-:Y:S02]  /*1bd0*/  ISETP.NE.AND P1, PT, R18, RZ, PT ;  /* 0x000000ff1200720c */ /* 0x000fe40003f25270 */
[----:B------:R-:W-:Y:S01]  /*1be0*/  LOP3.LUT R15, R14, 0x7fffff, RZ, 0xc0, !PT ;  /* 0x007fffff0e0f7812 */ /* 0x000fe200078ec0ff */
[CCC-:B------:R-:W-:Y:S01]  /*1bf0*/  FFMA.RP R14, R3.reuse, R17.reuse, R16.reuse ;  /* 0x00000011030e7223 */ /* 0x1c0fe20000008010 */
[----:B------:R-:W-:Y:S01]  /*1c00*/  FFMA.RM R3, R3, R17, R16 ;  /* 0x0000001103037223 */ /* 0x000fe20000004010 */
[----:B------:R-:W-:Y:S02]  /*1c10*/  IADD3 R16, PT, PT, R18, 0x20, RZ ;  /* 0x0000002012107810 */ /* 0x000fe40007ffe0ff */
[----:B------:R-:W-:-:S02]  /*1c20*/  LOP3.LUT R15, R15, 0x800000, RZ, 0xfc, !PT ;  /* 0x008000000f0f7812 */ /* 0x000fc400078efcff */
[----:B------:R-:W-:Y:S02]  /*1c30*/  IADD3 R17, PT, PT, -R18, RZ, RZ ;  /* 0x000000ff12117210 */ /* 0x000fe40007ffe1ff */
[----:B------:R-:W-:Y:S02]  /*1c40*/  SHF.L.U32 R16, R15, R16, RZ ;  /* 0x000000100f107219 */ /* 0x000fe400000006ff */
[----:B------:R-:W-:Y:S02]  /*1c50*/  FSETP.NEU.FTZ.AND P0, PT, R14, R3, PT ;  /* 0x000000030e00720b */ /* 0x000fe40003f1d000 */
[----:B------:R-:W-:Y:S02]  /*1c60*/  SEL R14, R17, RZ, P3 ;  /* 0x000000ff110e7207 */ /* 0x000fe40001800000 */
[----:B------:R-:W-:Y:S02]  /*1c70*/  ISETP.NE.AND P1, PT, R16, RZ, P1 ;  /* 0x000000ff1000720c */ /* 0x000fe40000f25270 */
[----:B------:R-:W-:-:S02]  /*1c80*/  SHF.R.U32.HI R14, RZ, R14, R15 ;  /* 0x0000000eff0e7219 */ /* 0x000fc4000001160f */
[----:B------:R-:W-:Y:S02]  /*1c90*/  PLOP3.LUT P0, PT, P0, P1, PT, 0xf8, 0x8f ;  /* 0x00000000008f781c */ /* 0x000fe40000703f70 */
[----:B------:R-:W-:Y:S02]  /*1ca0*/  SHF.R.U32.HI R16, RZ, 0x1, R14 ;  /* 0x00000001ff107819 */ /* 0x000fe4000001160e */
[----:B------:R-:W-:-:S04]  /*1cb0*/  SEL R3, RZ, 0x1, !P0 ;  /* 0x00000001ff037807 */ /* 0x000fc80004000000 */
[----:B------:R-:W-:-:S04]  /*1cc0*/  LOP3.LUT R3, R3, 0x1, R16, 0xf8, !PT ;  /* 0x0000000103037812 */ /* 0x000fc800078ef810 */
[----:B------:R-:W-:-:S04]  /*1cd0*/  LOP3.LUT R3, R3, R14, RZ, 0xc0, !PT ;  /* 0x0000000e03037212 */ /* 0x000fc800078ec0ff */
[----:B------:R-:W-:-:S04]  /*1ce0*/  IADD3 R3, PT, PT, R16, R3, RZ ;  /* 0x0000000310037210 */ /* 0x000fc80007ffe0ff */
[----:B------:R-:W-:Y:S01]  /*1cf0*/  LOP3.LUT R0, R3, R0, RZ, 0xfc, !PT ;  /* 0x0000000003007212 */ /* 0x000fe200078efcff */
[----:B------:R-:W-:Y:S06]  /*1d00*/  BRA `(.L_x_32) ;  /* 0x0000000000107947 */ /* 0x000fec0003800000 */
.L_x_31:
[----:B------:R-:W-:-:S04]  /*1d10*/  LOP3.LUT R0, R0, 0x80000000, RZ, 0xc0, !PT ;  /* 0x8000000000007812 */ /* 0x000fc800078ec0ff */
[----:B------:R-:W-:Y:S01]  /*1d20*/  LOP3.LUT R0, R0, 0x7f800000, RZ, 0xfc, !PT ;  /* 0x7f80000000007812 */ /* 0x000fe200078efcff */
[----:B------:R-:W-:Y:S06]  /*1d30*/  BRA `(.L_x_32) ;  /* 0x0000000000047947 */ /* 0x000fec0003800000 */
.L_x_30:
[----:B------:R-:W-:-:S07]  /*1d40*/  LEA R0, R15, R0, 0x17 ;  /* 0x000000000f007211 */ /* 0x000fce00078eb8ff */
.L_x_32:
[----:B------:R-:W-:Y:S05]  /*1d50*/  BSYNC.RECONVERGENT B3 ;  /* 0x0000000000037941 */ /* 0x000fea0003800200 */
.L_x_29:
[----:B------:R-:W-:Y:S05]  /*1d60*/  BRA `(.L_x_33) ;  /* 0x0000000000207947 */ /* 0x000fea0003800000 */
.L_x_28:
[----:B------:R-:W-:-:S04]  /*1d70*/  LOP3.LUT R0, R3, 0x80000000, R0, 0x48, !PT ;  /* 0x8000000003007812 */ /* 0x000fc800078e4800 */
[----:B------:R-:W-:Y:S01]  /*1d80*/  LOP3.LUT R0, R0, 0x7f800000, RZ, 0xfc, !PT ;  /* 0x7f80000000007812 */ /* 0x000fe200078efcff */
[----:B------:R-:W-:Y:S06]  /*1d90*/  BRA `(.L_x_33) ;  /* 0x0000000000147947 */ /* 0x000fec0003800000 */
.L_x_27:
[----:B------:R-:W-:Y:S01]  /*1da0*/  LOP3.LUT R0, R3, 0x80000000, R0, 0x48, !PT ;  /* 0x8000000003007812 */ /* 0x000fe200078e4800 */
[----:B------:R-:W-:Y:S06]  /*1db0*/  BRA `(.L_x_33) ;  /* 0x00000000000c7947 */ /* 0x000fec0003800000 */
.L_x_26:
[----:B------:R-:W0:Y:S01]  /*1dc0*/  MUFU.RSQ R0, -QNAN ;  /* 0xffc0000000007908 */ /* 0x000e220000001400 */
[----:B------:R-:W-:Y:S05]  /*1dd0*/  BRA `(.L_x_33) ;  /* 0x0000000000047947 */ /* 0x000fea0003800000 */
.L_x_25:
[----:B------:R-:W-:-:S07]  /*1de0*/  FADD.FTZ R0, R0, R3 ;  /* 0x0000000300007221 */ /* 0x000fce0000010000 */
.L_x_33:
[----:B------:R-:W-:Y:S05]  /*1df0*/  BSYNC.RECONVERGENT B2 ;  /* 0x0000000000027941 */ /* 0x000fea0003800200 */
.L_x_23:
[----:B------:R-:W-:Y:S01]  /*1e00*/  HFMA2 R15, -RZ, RZ, 0, 0 ;  /* 0x00000000ff0f7431 */ /* 0x000fe200000001ff */
[----:B------:R-:W-:Y:S02]  /*1e10*/  MOV R14, R12 ;  /* 0x0000000c000e7202 */ /* 0x000fe40000000f00 */
[----:B0-----:R-:W-:Y:S02]  /*1e20*/  MOV R3, R0 ;  /* 0x0000000000037202 */ /* 0x001fe40000000f00 */
[----:B------:R-:W-:Y:S05]  /*1e30*/  RET.REL.NODEC R14 `(_Z7softmaxPfS_i) ;  /* 0xffffffe00e707950 */ /* 0x000fea0003c3ffff */
.L_x_34:
[----:B------:R-:W-:-:S00]  /*1e40*/  BRA `(.L_x_34) ;  /* 0xfffffffc00fc7947 */ /* 0x000fc0000383ffff */
[----:B------:R-:W-:-:S00]  /*1e50*/  NOP ;  /* 0x0000000000007918 */ /* 0x000fc00000000000 */
        /* <DEDUP_REMOVED lines=10> */
.L_x_35:


//--------------------- .nv.shared.reserved.0     --------------------------
	.section	.nv.shared.reserved.0,"aw",@nobits
	.weak		__nv_reservedSMEM_offset_0_alias
	.size		__nv_reservedSMEM_offset_0_alias, 0, 64
	.other		__nv_reservedSMEM_offset_0_alias,@"STO_CUDA_RESERVED_SHARED STV_DEFAULT"
__nv_reservedSMEM_offset_0_alias:
	.zero		0
	.zero		64


//--------------------- .nv.constant0._Z7softmaxPfS_i --------------------------
	.section	.nv.constant0._Z7softmaxPfS_i,"a",@progbits
	.sectionflags	@""
	.align	4
.nv.constant0._Z7softmaxPfS_i:
	.zero		916


//--------------------- SYMBOLS --------------------------

	.type		.nv.reservedSmem.offset0,@object
	.size		.nv.reservedSmem.offset0,0x4
